//
// Generated by NVIDIA NVVM Compiler
//
// Compiler Build ID: CL-36424714
// Cuda compilation tools, release 13.0, V13.0.88
// Based on NVVM 20.0.0
//

.version 9.0
.target sm_100
.address_size 64

	// .globl	_Z16initQueueIdFloatPiiS_ii
.global .align 4 .b8 inQueueSizeFloat[280];
.global .align 8 .b8 inQueuePtr1Float[560];
.global .align 4 .b8 inQueueHeadFloat[280];
.global .align 4 .b8 outQueueMaxSizeFloat[280];
.global .align 4 .b8 outQueueHeadFloat[280];
.global .align 8 .b8 outQueuePtr2Float[560];
.global .align 8 .b8 curInQueueFloat[560];
.global .align 8 .b8 curOutQueueFloat[560];
.global .align 4 .u32 execution_code_float;
.global .align 4 .b8 totalInserts_float[280];
// _ZZ19dequeueElementFloatPiE7gotWork has been demoted
// _ZZ28morphReconKernelSpeedupFloatPiS_S_iiiE10localQueue has been demoted

.visible .entry _Z16initQueueIdFloatPiiS_ii(
	.param .u64 .ptr .align 1 _Z16initQueueIdFloatPiiS_ii_param_0,
	.param .u32 _Z16initQueueIdFloatPiiS_ii_param_1,
	.param .u64 .ptr .align 1 _Z16initQueueIdFloatPiiS_ii_param_2,
	.param .u32 _Z16initQueueIdFloatPiiS_ii_param_3,
	.param .u32 _Z16initQueueIdFloatPiiS_ii_param_4
)
{
	.reg .pred 	%p<2>;
	.reg .b32 	%r<6>;
	.reg .b64 	%rd<19>;

	ld.param.u64 	%rd1, [_Z16initQueueIdFloatPiiS_ii_param_0];
	ld.param.u32 	%r1, [_Z16initQueueIdFloatPiiS_ii_param_1];
	ld.param.u64 	%rd2, [_Z16initQueueIdFloatPiiS_ii_param_2];
	ld.param.u32 	%r2, [_Z16initQueueIdFloatPiiS_ii_param_3];
	ld.param.u32 	%r3, [_Z16initQueueIdFloatPiiS_ii_param_4];
	mov.u32 	%r4, %tid.x;
	setp.ne.s32 	%p1, %r4, 0;
	@%p1 bra 	$L__BB0_2;
	mul.wide.s32 	%rd3, %r3, 8;
	mov.u64 	%rd4, inQueuePtr1Float;
	add.s64 	%rd5, %rd4, %rd3;
	st.global.u64 	[%rd5], %rd1;
	mul.wide.s32 	%rd6, %r3, 4;
	mov.u64 	%rd7, inQueueSizeFloat;
	add.s64 	%rd8, %rd7, %rd6;
	st.volatile.global.u32 	[%rd8], %r1;
	mov.u64 	%rd9, totalInserts_float;
	add.s64 	%rd10, %rd9, %rd6;
	mov.b32 	%r5, 0;
	st.volatile.global.u32 	[%rd10], %r5;
	mov.u64 	%rd11, outQueuePtr2Float;
	add.s64 	%rd12, %rd11, %rd3;
	st.global.u64 	[%rd12], %rd2;
	mov.u64 	%rd13, outQueueMaxSizeFloat;
	add.s64 	%rd14, %rd13, %rd6;
	st.volatile.global.u32 	[%rd14], %r2;
	mov.u64 	%rd15, outQueueHeadFloat;
	add.s64 	%rd16, %rd15, %rd6;
	st.volatile.global.u32 	[%rd16], %r5;
	mov.u64 	%rd17, inQueueHeadFloat;
	add.s64 	%rd18, %rd17, %rd6;
	st.volatile.global.u32 	[%rd18], %r5;
	st.volatile.global.u32 	[execution_code_float], %r5;
$L__BB0_2:
	ret;

}
	// .globl	_Z28morphReconKernelSpeedupFloatPiS_S_iii
.visible .entry _Z28morphReconKernelSpeedupFloatPiS_S_iii(
	.param .u64 .ptr .align 1 _Z28morphReconKernelSpeedupFloatPiS_S_iii_param_0,
	.param .u64 .ptr .align 1 _Z28morphReconKernelSpeedupFloatPiS_S_iii_param_1,
	.param .u64 .ptr .align 1 _Z28morphReconKernelSpeedupFloatPiS_S_iii_param_2,
	.param .u32 _Z28morphReconKernelSpeedupFloatPiS_S_iii_param_3,
	.param .u32 _Z28morphReconKernelSpeedupFloatPiS_S_iii_param_4,
	.param .u32 _Z28morphReconKernelSpeedupFloatPiS_S_iii_param_5
)
{
	.reg .pred 	%p<75>;
	.reg .b32 	%r<174>;
	.reg .b64 	%rd<88>;
	// demoted variable
	.shared .align 4 .u32 _ZZ19dequeueElementFloatPiE7gotWork;
	// demoted variable
	.shared .align 4 .b8 _ZZ28morphReconKernelSpeedupFloatPiS_S_iiiE10localQueue[18432];
	ld.param.u64 	%rd20, [_Z28morphReconKernelSpeedupFloatPiS_S_iii_param_0];
	ld.param.u64 	%rd21, [_Z28morphReconKernelSpeedupFloatPiS_S_iii_param_1];
	ld.param.u64 	%rd22, [_Z28morphReconKernelSpeedupFloatPiS_S_iii_param_2];
	ld.param.u32 	%r36, [_Z28morphReconKernelSpeedupFloatPiS_S_iii_param_3];
	cvta.to.global.u64 	%rd1, %rd20;
	cvta.to.global.u64 	%rd2, %rd22;
	cvta.to.global.u64 	%rd3, %rd21;
	mov.u32 	%r1, %ctaid.x;
	mul.wide.u32 	%rd23, %r1, 8;
	mov.u64 	%rd24, inQueuePtr1Float;
	add.s64 	%rd4, %rd24, %rd23;
	ld.global.u64 	%rd25, [%rd4];
	mov.u64 	%rd26, curInQueueFloat;
	add.s64 	%rd5, %rd26, %rd23;
	st.global.u64 	[%rd5], %rd25;
	mov.u64 	%rd27, outQueuePtr2Float;
	add.s64 	%rd6, %rd27, %rd23;
	ld.global.u64 	%rd28, [%rd6];
	mov.u64 	%rd29, curOutQueueFloat;
	add.s64 	%rd7, %rd29, %rd23;
	st.global.u64 	[%rd7], %rd28;
	mov.u32 	%r2, %tid.x;
	bar.sync 	0;
	mov.u32 	%r40, _ZZ28morphReconKernelSpeedupFloatPiS_S_iiiE10localQueue;
	mad.lo.s32 	%r3, %r2, 36, %r40;
	mul.wide.u32 	%rd30, %r1, 4;
	mov.u64 	%rd31, outQueueHeadFloat;
	add.s64 	%rd8, %rd31, %rd30;
	mov.u64 	%rd32, inQueueHeadFloat;
	add.s64 	%rd9, %rd32, %rd30;
	mov.u64 	%rd33, inQueueSizeFloat;
	add.s64 	%rd10, %rd33, %rd30;
	mov.u64 	%rd34, totalInserts_float;
	add.s64 	%rd11, %rd34, %rd30;
	add.s32 	%r4, %r36, -1;
	mov.b32 	%r169, 0;
$L__BB1_1:
	mov.b32 	%r41, 0;
	st.shared.u32 	[%r3], %r41;
$L__BB1_2:
	setp.ne.s32 	%p3, %r2, 0;
	mov.b32 	%r42, 0;
	st.volatile.shared.u32 	[_ZZ19dequeueElementFloatPiE7gotWork], %r42;
	ld.volatile.global.u32 	%r43, [%rd9];
	add.s32 	%r7, %r43, %r2;
	bar.sync 	0;
	@%p3 bra 	$L__BB1_4;
	ld.volatile.global.u32 	%r44, [%rd9];
	mov.u32 	%r45, %ntid.x;
	add.s32 	%r46, %r44, %r45;
	st.volatile.global.u32 	[%rd9], %r46;
$L__BB1_4:
	ld.volatile.global.u32 	%r48, [%rd10];
	setp.ge.s32 	%p4, %r7, %r48;
	mov.b32 	%r171, -1;
	@%p4 bra 	$L__BB1_6;
	ld.global.u64 	%rd35, [%rd5];
	mul.wide.s32 	%rd36, %r7, 4;
	add.s64 	%rd37, %rd35, %rd36;
	ld.volatile.u32 	%r171, [%rd37];
	mov.b32 	%r49, 1;
	st.volatile.shared.u32 	[_ZZ19dequeueElementFloatPiE7gotWork], %r49;
$L__BB1_6:
	bar.sync 	0;
	ld.volatile.shared.u32 	%r50, [_ZZ19dequeueElementFloatPiE7gotWork];
	setp.ne.s32 	%p5, %r50, 0;
	@%p5 bra 	$L__BB1_14;
	ld.volatile.global.u32 	%r52, [%rd8];
	setp.eq.s32 	%p6, %r52, 0;
	mov.b32 	%r171, -2;
	@%p6 bra 	$L__BB1_14;
	bar.sync 	0;
	and.b32  	%r53, %r169, 1;
	setp.eq.b32 	%p7, %r53, 1;
	@%p7 bra 	$L__BB1_11;
	ld.global.u64 	%rd40, [%rd6];
	st.global.u64 	[%rd5], %rd40;
	ld.global.u64 	%rd41, [%rd4];
	st.global.u64 	[%rd7], %rd41;
	@%p3 bra 	$L__BB1_13;
	ld.volatile.global.u32 	%r59, [%rd8];
	st.volatile.global.u32 	[%rd10], %r59;
	mov.b32 	%r60, 0;
	st.volatile.global.u32 	[%rd8], %r60;
	st.volatile.global.u32 	[%rd9], %r60;
	ld.volatile.global.u32 	%r61, [%rd10];
	ld.volatile.global.u32 	%r62, [%rd11];
	add.s32 	%r63, %r62, %r61;
	st.volatile.global.u32 	[%rd11], %r63;
	bra.uni 	$L__BB1_13;
$L__BB1_11:
	ld.global.u64 	%rd38, [%rd4];
	st.global.u64 	[%rd5], %rd38;
	ld.global.u64 	%rd39, [%rd6];
	st.global.u64 	[%rd7], %rd39;
	@%p3 bra 	$L__BB1_13;
	ld.volatile.global.u32 	%r54, [%rd8];
	st.volatile.global.u32 	[%rd10], %r54;
	mov.b32 	%r55, 0;
	st.volatile.global.u32 	[%rd8], %r55;
	st.volatile.global.u32 	[%rd9], %r55;
	ld.volatile.global.u32 	%r56, [%rd10];
	ld.volatile.global.u32 	%r57, [%rd11];
	add.s32 	%r58, %r57, %r56;
	st.volatile.global.u32 	[%rd11], %r58;
$L__BB1_13:
	bar.sync 	0;
	add.s32 	%r169, %r169, 1;
	bra.uni 	$L__BB1_2;
$L__BB1_14:
	div.s32 	%r12, %r171, %r36;
	mul.lo.s32 	%r65, %r12, %r36;
	sub.s32 	%r13, %r171, %r65;
	setp.lt.s32 	%p10, %r171, 0;
	mov.b32 	%r172, 0;
	@%p10 bra 	$L__BB1_16;
	mul.wide.u32 	%rd42, %r171, 4;
	add.s64 	%rd43, %rd3, %rd42;
	ld.global.u32 	%r172, [%rd43];
$L__BB1_16:
	setp.gt.s32 	%p11, %r171, -1;
	setp.gt.s32 	%p12, %r12, 0;
	and.pred  	%p1, %p11, %p12;
	not.pred 	%p13, %p1;
	@%p13 bra 	$L__BB1_20;
	add.s32 	%r66, %r12, -1;
	mad.lo.s32 	%r16, %r66, %r36, %r13;
	mul.wide.s32 	%rd44, %r16, 4;
	add.s64 	%rd12, %rd3, %rd44;
	ld.global.u32 	%r67, [%rd12];
	add.s64 	%rd45, %rd2, %rd44;
	ld.global.u32 	%r69, [%rd45];
	setp.ge.s32 	%p14, %r67, %r172;
	setp.eq.s32 	%p15, %r69, %r67;
	or.pred  	%p16, %p14, %p15;
	@%p16 bra 	$L__BB1_20;
	min.s32 	%r70, %r172, %r69;
	atom.global.max.s32 	%r71, [%rd12], %r70;
	setp.lt.s32 	%p17, %r16, 1;
	@%p17 bra 	$L__BB1_20;
	ld.shared.u32 	%r72, [%r3];
	add.s32 	%r73, %r72, 1;
	st.shared.u32 	[%r3], %r73;
	shl.b32 	%r74, %r72, 2;
	add.s32 	%r75, %r3, %r74;
	st.shared.u32 	[%r75+4], %r16;
$L__BB1_20:
	ld.param.u32 	%r166, [_Z28morphReconKernelSpeedupFloatPiS_S_iii_param_4];
	add.s32 	%r76, %r166, -1;
	setp.lt.s32 	%p19, %r12, %r76;
	and.pred  	%p2, %p11, %p19;
	not.pred 	%p20, %p2;
	@%p20 bra 	$L__BB1_24;
	mad.lo.s32 	%r77, %r36, %r12, %r36;
	add.s32 	%r18, %r77, %r13;
	mul.wide.s32 	%rd46, %r18, 4;
	add.s64 	%rd13, %rd3, %rd46;
	ld.global.u32 	%r78, [%rd13];
	add.s64 	%rd47, %rd2, %rd46;
	ld.global.u32 	%r80, [%rd47];
	setp.ge.s32 	%p21, %r78, %r172;
	setp.eq.s32 	%p22, %r80, %r78;
	or.pred  	%p23, %p21, %p22;
	@%p23 bra 	$L__BB1_24;
	min.s32 	%r81, %r172, %r80;
	atom.global.max.s32 	%r82, [%rd13], %r81;
	setp.lt.s32 	%p24, %r18, 1;
	@%p24 bra 	$L__BB1_24;
	ld.shared.u32 	%r83, [%r3];
	add.s32 	%r84, %r83, 1;
	st.shared.u32 	[%r3], %r84;
	shl.b32 	%r85, %r83, 2;
	add.s32 	%r86, %r3, %r85;
	st.shared.u32 	[%r86+4], %r18;
$L__BB1_24:
	setp.lt.s32 	%p26, %r13, 1;
	or.pred  	%p27, %p10, %p26;
	@%p27 bra 	$L__BB1_28;
	mul.lo.s32 	%r87, %r12, %r36;
	add.s32 	%r88, %r13, %r87;
	add.s32 	%r20, %r88, -1;
	cvt.s64.s32 	%rd48, %r87;
	cvt.u64.u32 	%rd49, %r13;
	add.s64 	%rd50, %rd49, %rd48;
	shl.b64 	%rd51, %rd50, 2;
	add.s64 	%rd14, %rd3, %rd51;
	ld.global.u32 	%r89, [%rd14+-4];
	add.s64 	%rd52, %rd2, %rd51;
	ld.global.u32 	%r91, [%rd52+-4];
	setp.ge.s32 	%p28, %r89, %r172;
	setp.eq.s32 	%p29, %r91, %r89;
	or.pred  	%p30, %p28, %p29;
	@%p30 bra 	$L__BB1_28;
	min.s32 	%r92, %r172, %r91;
	atom.global.max.s32 	%r93, [%rd14+-4], %r92;
	setp.lt.s32 	%p31, %r20, 1;
	@%p31 bra 	$L__BB1_28;
	ld.shared.u32 	%r94, [%r3];
	add.s32 	%r95, %r94, 1;
	st.shared.u32 	[%r3], %r95;
	shl.b32 	%r96, %r94, 2;
	add.s32 	%r97, %r3, %r96;
	st.shared.u32 	[%r97+4], %r20;
$L__BB1_28:
	setp.ge.s32 	%p33, %r13, %r4;
	or.pred  	%p34, %p10, %p33;
	@%p34 bra 	$L__BB1_32;
	mul.lo.s32 	%r98, %r12, %r36;
	add.s32 	%r99, %r13, %r98;
	add.s32 	%r22, %r99, 1;
	cvt.s64.s32 	%rd53, %r98;
	cvt.u64.u32 	%rd54, %r13;
	add.s64 	%rd55, %rd54, %rd53;
	shl.b64 	%rd56, %rd55, 2;
	add.s64 	%rd15, %rd3, %rd56;
	ld.global.u32 	%r100, [%rd15+4];
	add.s64 	%rd57, %rd2, %rd56;
	ld.global.u32 	%r102, [%rd57+4];
	setp.ge.s32 	%p35, %r100, %r172;
	setp.eq.s32 	%p36, %r102, %r100;
	or.pred  	%p37, %p35, %p36;
	@%p37 bra 	$L__BB1_32;
	min.s32 	%r103, %r172, %r102;
	atom.global.max.s32 	%r104, [%rd15+4], %r103;
	setp.lt.s32 	%p38, %r22, 1;
	@%p38 bra 	$L__BB1_32;
	ld.shared.u32 	%r105, [%r3];
	add.s32 	%r106, %r105, 1;
	st.shared.u32 	[%r3], %r106;
	shl.b32 	%r107, %r105, 2;
	add.s32 	%r108, %r3, %r107;
	st.shared.u32 	[%r108+4], %r22;
$L__BB1_32:
	ld.param.u32 	%r167, [_Z28morphReconKernelSpeedupFloatPiS_S_iii_param_5];
	setp.ne.s32 	%p39, %r167, 8;
	@%p39 bra 	$L__BB1_49;
	or.pred  	%p42, %p13, %p26;
	@%p42 bra 	$L__BB1_37;
	add.s32 	%r109, %r12, -1;
	mul.lo.s32 	%r110, %r109, %r36;
	add.s32 	%r111, %r13, %r110;
	add.s32 	%r24, %r111, -1;
	cvt.s64.s32 	%rd58, %r110;
	cvt.u64.u32 	%rd59, %r13;
	add.s64 	%rd60, %rd59, %rd58;
	shl.b64 	%rd61, %rd60, 2;
	add.s64 	%rd16, %rd3, %rd61;
	ld.global.u32 	%r112, [%rd16+-4];
	add.s64 	%rd62, %rd2, %rd61;
	ld.global.u32 	%r114, [%rd62+-4];
	setp.ge.s32 	%p43, %r112, %r172;
	setp.eq.s32 	%p44, %r114, %r112;
	or.pred  	%p45, %p43, %p44;
	@%p45 bra 	$L__BB1_37;
	min.s32 	%r115, %r172, %r114;
	atom.global.max.s32 	%r116, [%rd16+-4], %r115;
	setp.lt.s32 	%p46, %r24, 1;
	@%p46 bra 	$L__BB1_37;
	ld.shared.u32 	%r117, [%r3];
	add.s32 	%r118, %r117, 1;
	st.shared.u32 	[%r3], %r118;
	shl.b32 	%r119, %r117, 2;
	add.s32 	%r120, %r3, %r119;
	st.shared.u32 	[%r120+4], %r24;
$L__BB1_37:
	setp.ge.s32 	%p47, %r13, %r4;
	or.pred  	%p49, %p13, %p47;
	@%p49 bra 	$L__BB1_41;
	add.s32 	%r121, %r12, -1;
	mul.lo.s32 	%r122, %r121, %r36;
	add.s32 	%r123, %r13, %r122;
	add.s32 	%r26, %r123, 1;
	cvt.s64.s32 	%rd63, %r122;
	cvt.u64.u32 	%rd64, %r13;
	add.s64 	%rd65, %rd64, %rd63;
	shl.b64 	%rd66, %rd65, 2;
	add.s64 	%rd17, %rd3, %rd66;
	ld.global.u32 	%r124, [%rd17+4];
	add.s64 	%rd67, %rd2, %rd66;
	ld.global.u32 	%r126, [%rd67+4];
	setp.ge.s32 	%p50, %r124, %r172;
	setp.eq.s32 	%p51, %r126, %r124;
	or.pred  	%p52, %p50, %p51;
	@%p52 bra 	$L__BB1_41;
	min.s32 	%r127, %r172, %r126;
	atom.global.max.s32 	%r128, [%rd17+4], %r127;
	setp.lt.s32 	%p53, %r26, 1;
	@%p53 bra 	$L__BB1_41;
	ld.shared.u32 	%r129, [%r3];
	add.s32 	%r130, %r129, 1;
	st.shared.u32 	[%r3], %r130;
	shl.b32 	%r131, %r129, 2;
	add.s32 	%r132, %r3, %r131;
	st.shared.u32 	[%r132+4], %r26;
$L__BB1_41:
	setp.lt.s32 	%p54, %r13, 1;
	or.pred  	%p56, %p20, %p54;
	@%p56 bra 	$L__BB1_45;
	mad.lo.s32 	%r133, %r36, %r12, %r36;
	add.s32 	%r134, %r13, %r133;
	add.s32 	%r28, %r134, -1;
	cvt.s64.s32 	%rd68, %r133;
	cvt.u64.u32 	%rd69, %r13;
	add.s64 	%rd70, %rd69, %rd68;
	shl.b64 	%rd71, %rd70, 2;
	add.s64 	%rd18, %rd3, %rd71;
	ld.global.u32 	%r135, [%rd18+-4];
	add.s64 	%rd72, %rd2, %rd71;
	ld.global.u32 	%r137, [%rd72+-4];
	setp.ge.s32 	%p57, %r135, %r172;
	setp.eq.s32 	%p58, %r137, %r135;
	or.pred  	%p59, %p57, %p58;
	@%p59 bra 	$L__BB1_45;
	min.s32 	%r138, %r172, %r137;
	atom.global.max.s32 	%r139, [%rd18+-4], %r138;
	setp.lt.s32 	%p60, %r28, 1;
	@%p60 bra 	$L__BB1_45;
	ld.shared.u32 	%r140, [%r3];
	add.s32 	%r141, %r140, 1;
	st.shared.u32 	[%r3], %r141;
	shl.b32 	%r142, %r140, 2;
	add.s32 	%r143, %r3, %r142;
	st.shared.u32 	[%r143+4], %r28;
$L__BB1_45:
	or.pred  	%p63, %p20, %p47;
	@%p63 bra 	$L__BB1_49;
	mad.lo.s32 	%r144, %r36, %r12, %r36;
	add.s32 	%r145, %r13, %r144;
	add.s32 	%r30, %r145, 1;
	cvt.s64.s32 	%rd73, %r144;
	cvt.u64.u32 	%rd74, %r13;
	add.s64 	%rd75, %rd74, %rd73;
	shl.b64 	%rd76, %rd75, 2;
	add.s64 	%rd19, %rd3, %rd76;
	ld.global.u32 	%r146, [%rd19+4];
	add.s64 	%rd77, %rd2, %rd76;
	ld.global.u32 	%r148, [%rd77+4];
	setp.ge.s32 	%p64, %r146, %r172;
	setp.eq.s32 	%p65, %r148, %r146;
	or.pred  	%p66, %p64, %p65;
	@%p66 bra 	$L__BB1_49;
	min.s32 	%r149, %r172, %r148;
	atom.global.max.s32 	%r150, [%rd19+4], %r149;
	setp.lt.s32 	%p67, %r30, 1;
	@%p67 bra 	$L__BB1_49;
	ld.shared.u32 	%r151, [%r3];
	add.s32 	%r152, %r151, 1;
	st.shared.u32 	[%r3], %r152;
	shl.b32 	%r153, %r151, 2;
	add.s32 	%r154, %r3, %r153;
	st.shared.u32 	[%r154+4], %r30;
$L__BB1_49:
	ld.shared.u32 	%r32, [%r3];
	setp.eq.s32 	%p68, %r32, 0;
	@%p68 bra 	$L__BB1_53;
	atom.global.add.u32 	%r33, [%rd8], %r32;
	mul.wide.u32 	%rd78, %r1, 4;
	mov.u64 	%rd79, outQueueMaxSizeFloat;
	add.s64 	%rd80, %rd79, %rd78;
	ld.volatile.global.u32 	%r155, [%rd80];
	setp.ge.s32 	%p69, %r33, %r155;
	setp.lt.s32 	%p70, %r32, 1;
	or.pred  	%p71, %p69, %p70;
	@%p71 bra 	$L__BB1_53;
	mov.b32 	%r173, 0;
$L__BB1_52:
	add.s32 	%r35, %r173, 1;
	shl.b32 	%r157, %r173, 2;
	add.s32 	%r158, %r3, %r157;
	ld.shared.u32 	%r159, [%r158+4];
	ld.global.u64 	%rd81, [%rd7];
	add.s32 	%r160, %r173, %r33;
	mul.wide.s32 	%rd82, %r160, 4;
	add.s64 	%rd83, %rd81, %rd82;
	st.volatile.u32 	[%rd83], %r159;
	ld.shared.u32 	%r161, [%r3];
	setp.lt.s32 	%p72, %r35, %r161;
	mov.u32 	%r173, %r35;
	@%p72 bra 	$L__BB1_52;
$L__BB1_53:
	setp.ne.s32 	%p73, %r171, -2;
	@%p73 bra 	$L__BB1_1;
	ld.volatile.global.u32 	%r162, [%rd11];
	mul.wide.u32 	%rd84, %r1, 4;
	add.s64 	%rd85, %rd1, %rd84;
	st.global.u32 	[%rd85], %r162;
	ld.volatile.global.u32 	%r163, [execution_code_float];
	setp.eq.s32 	%p74, %r163, 0;
	@%p74 bra 	$L__BB1_56;
	mov.u32 	%r164, %nctaid.x;
	mul.wide.u32 	%rd86, %r164, 4;
	add.s64 	%rd87, %rd1, %rd86;
	mov.b32 	%r165, 1;
	st.global.u32 	[%rd87], %r165;
$L__BB1_56:
	ret;

}


// ===== COMPILED SASS (sm_100) =====

	.target	sm_100

	.elftype	@"ET_EXEC"


//--------------------- .note.nv.tkinfo           --------------------------
	.section	.note.nv.tkinfo,"",@"SHT_NOTE"
	.sectionflags	@"SHF_NOTE_NV_TKINFO"
	.tkinfo
        /*0018*/ 	.word	0x00000002
        /*0030*/ 	.string	""
        /*0030*/ 	.string	"ptxas"
        /*0030*/ 	.string	"Cuda compilation tools, release 13.0, V13.0.88"
        /*0030*/ 	.string	"Build cuda_13.0.r13.0/compiler.36424714_0"
        /*0030*/ 	.string	"-arch sm_100 -m 64 "



//--------------------- .note.nv.cuinfo           --------------------------
	.section	.note.nv.cuinfo,"",@"SHT_NOTE"
	.sectionflags	@"SHF_NOTE_NV_CUINFO"
        /*0018*/ 	.short	0x0002
        /*001a*/ 	.short	0x0064
        /*001c*/ 	.short	0x0082
	.zero		2


//--------------------- .nv.info                  --------------------------
	.section	.nv.info,"",@"SHT_CUDA_INFO"
	.align	4


	//----- nvinfo : EIATTR_REGCOUNT
	.align		4
        /*0000*/ 	.byte	0x04, 0x2f
        /*0002*/ 	.short	(.L_11 - .L_10)
	.align		4
.L_10:
        /*0004*/ 	.word	index@(_Z16initQueueIdFloatPiiS_ii)
        /*0008*/ 	.word	0x0000001c


	//----- nvinfo : EIATTR_FRAME_SIZE
	.align		4
.L_11:
        /*000c*/ 	.byte	0x04, 0x11
        /*000e*/ 	.short	(.L_13 - .L_12)
	.align		4
.L_12:
        /*0010*/ 	.word	index@(_Z16initQueueIdFloatPiiS_ii)
        /*0014*/ 	.word	0x00000000


	//----- nvinfo : EIATTR_REGCOUNT
	.align		4
.L_13:
        /*0018*/ 	.byte	0x04, 0x2f
        /*001a*/ 	.short	(.L_15 - .L_14)
	.align		4
.L_14:
        /*001c*/ 	.word	index@(_Z28morphReconKernelSpeedupFloatPiS_S_iii)
        /*0020*/ 	.word	0x00000016


	//----- nvinfo : EIATTR_FRAME_SIZE
	.align		4
.L_15:
        /*0024*/ 	.byte	0x04, 0x11
        /*0026*/ 	.short	(.L_17 - .L_16)
	.align		4
.L_16:
        /*0028*/ 	.word	index@(_Z28morphReconKernelSpeedupFloatPiS_S_iii)
        /*002c*/ 	.word	0x00000000


	//----- nvinfo : EIATTR_MIN_STACK_SIZE
	.align		4
.L_17:
        /*0030*/ 	.byte	0x04, 0x12
        /*0032*/ 	.short	(.L_19 - .L_18)
	.align		4
.L_18:
        /*0034*/ 	.word	index@(_Z28morphReconKernelSpeedupFloatPiS_S_iii)
        /*0038*/ 	.word	0x00000000


	//----- nvinfo : EIATTR_MIN_STACK_SIZE
	.align		4
.L_19:
        /*003c*/ 	.byte	0x04, 0x12
        /*003e*/ 	.short	(.L_21 - .L_20)
	.align		4
.L_20:
        /*0040*/ 	.word	index@(_Z16initQueueIdFloatPiiS_ii)
        /*0044*/ 	.word	0x00000000
.L_21:


//--------------------- .nv.compat                --------------------------
	.section	.nv.compat,"",@"SHT_CUDA_COMPAT_INFO"
	.align	4
        /*0000*/ 	.byte	0x02, 0x09, 0x00, 0x00, 0x02, 0x02, 0x01, 0x00, 0x02, 0x05, 0x05, 0x00, 0x03, 0x07, 0x01, 0x01
        /*0010*/ 	.byte	0x02, 0x03, 0x00, 0x00, 0x02, 0x06, 0x01, 0x00, 0x04, 0x0b, 0x08, 0x00, 0x09, 0x00, 0x00, 0x00
        /*0020*/ 	.byte	0x00, 0x00, 0x00, 0x00


//--------------------- .nv.info._Z28morphReconKernelSpeedupFloatPiS_S_iii --------------------------
	.section	.nv.info._Z28morphReconKernelSpeedupFloatPiS_S_iii,"",@"SHT_CUDA_INFO"
	.sectionflags	@""
	.align	4


	//----- nvinfo : EIATTR_CUDA_API_VERSION
	.align		4
        /*0000*/ 	.byte	0x04, 0x37
        /*0002*/ 	.short	(.L_23 - .L_22)
.L_22:
        /*0004*/ 	.word	0x00000082


	//----- nvinfo : EIATTR_KPARAM_INFO
	.align		4
.L_23:
        /*0008*/ 	.byte	0x04, 0x17
        /*000a*/ 	.short	(.L_25 - .L_24)
.L_24:
        /*000c*/ 	.word	0x00000000
        /*0010*/ 	.short	0x0005
        /*0012*/ 	.short	0x0020
        /*0014*/ 	.byte	0x00, 0xf0, 0x11, 0x00


	//----- nvinfo : EIATTR_KPARAM_INFO
	.align		4
.L_25:
        /*0018*/ 	.byte	0x04, 0x17
        /*001a*/ 	.short	(.L_27 - .L_26)
.L_26:
        /*001c*/ 	.word	0x00000000
        /*0020*/ 	.short	0x0004
        /*0022*/ 	.short	0x001c
        /*0024*/ 	.byte	0x00, 0xf0, 0x11, 0x00


	//----- nvinfo : EIATTR_KPARAM_INFO
	.align		4
.L_27:
        /*0028*/ 	.byte	0x04, 0x17
        /*002a*/ 	.short	(.L_29 - .L_28)
.L_28:
        /*002c*/ 	.word	0x00000000
        /*0030*/ 	.short	0x0003
        /*0032*/ 	.short	0x0018
        /*0034*/ 	.byte	0x00, 0xf0, 0x11, 0x00


	//----- nvinfo : EIATTR_KPARAM_INFO
	.align		4
.L_29:
        /*0038*/ 	.byte	0x04, 0x17
        /*003a*/ 	.short	(.L_31 - .L_30)
.L_30:
        /*003c*/ 	.word	0x00000000
        /*0040*/ 	.short	0x0002
        /*0042*/ 	.short	0x0010
        /*0044*/ 	.byte	0x00, 0xf5, 0x21, 0x00


	//----- nvinfo : EIATTR_KPARAM_INFO
	.align		4
.L_31:
        /*0048*/ 	.byte	0x04, 0x17
        /*004a*/ 	.short	(.L_33 - .L_32)
.L_32:
        /*004c*/ 	.word	0x00000000
        /*0050*/ 	.short	0x0001
        /*0052*/ 	.short	0x0008
        /*0054*/ 	.byte	0x00, 0xf5, 0x21, 0x00


	//----- nvinfo : EIATTR_KPARAM_INFO
	.align		4
.L_33:
        /*0058*/ 	.byte	0x04, 0x17
        /*005a*/ 	.short	(.L_35 - .L_34)
.L_34:
        /*005c*/ 	.word	0x00000000
        /*0060*/ 	.short	0x0000
        /*0062*/ 	.short	0x0000
        /*0064*/ 	.byte	0x00, 0xf5, 0x21, 0x00


	//----- nvinfo : EIATTR_SPARSE_MMA_MASK
	.align		4
.L_35:
        /*0068*/ 	.byte	0x03, 0x50
        /*006a*/ 	.short	0x0000


	//----- nvinfo : EIATTR_MAXREG_COUNT
	.align		4
        /*006c*/ 	.byte	0x03, 0x1b
        /*006e*/ 	.short	0x00ff


	//----- nvinfo : EIATTR_NUM_BARRIERS
	.align		4
        /*0070*/ 	.byte	0x02, 0x4c
        /*0072*/ 	.byte	0x01
	.zero		1


	//----- nvinfo : EIATTR_MERCURY_ISA_VERSION
	.align		4
        /*0074*/ 	.byte	0x03, 0x5f
        /*0076*/ 	.short	0x0101


	//----- nvinfo : EIATTR_INT_WARP_WIDE_INSTR_OFFSETS
	.align		4
        /*0078*/ 	.byte	0x04, 0x31
        /*007a*/ 	.short	(.L_37 - .L_36)


	//   ....[0]....
.L_36:
        /*007c*/ 	.word	0x00001b30


	//   ....[1]....
        /*0080*/ 	.word	0x00001bc0


	//   ....[2]....
        /*0084*/ 	.word	0x00001c00


	//   ....[3]....
        /*0088*/ 	.word	0x00001c40


	//   ....[4]....
        /*008c*/ 	.word	0x00001c60


	//   ....[5]....
        /*0090*/ 	.word	0x00001c90


	//   ....[6]....
        /*0094*/ 	.word	0x00001cc0


	//   ....[7]....
        /*0098*/ 	.word	0x00001cd0


	//----- nvinfo : EIATTR_VRC_CTA_INIT_COUNT
	.align		4
.L_37:
        /*009c*/ 	.byte	0x02, 0x4a
	.zero		1
	.zero		1


	//----- nvinfo : EIATTR_EXIT_INSTR_OFFSETS
	.align		4
        /*00a0*/ 	.byte	0x04, 0x1c
        /*00a2*/ 	.short	(.L_39 - .L_38)


	//   ....[0]....
.L_38:
        /*00a4*/ 	.word	0x00001ee0


	//   ....[1]....
        /*00a8*/ 	.word	0x00001f50


	//----- nvinfo : EIATTR_CRS_STACK_SIZE
	.align		4
.L_39:
        /*00ac*/ 	.byte	0x04, 0x1e
        /*00ae*/ 	.short	(.L_41 - .L_40)
.L_40:
        /*00b0*/ 	.word	0x00000000


	//----- nvinfo : EIATTR_CBANK_PARAM_SIZE
	.align		4
.L_41:
        /*00b4*/ 	.byte	0x03, 0x19
        /*00b6*/ 	.short	0x0024


	//----- nvinfo : EIATTR_PARAM_CBANK
	.align		4
        /*00b8*/ 	.byte	0x04, 0x0a
        /*00ba*/ 	.short	(.L_43 - .L_42)
	.align		4
.L_42:
        /*00bc*/ 	.word	index@(.nv.constant0._Z28morphReconKernelSpeedupFloatPiS_S_iii)
        /*00c0*/ 	.short	0x0380
        /*00c2*/ 	.short	0x0024


	//----- nvinfo : EIATTR_SW_WAR
	.align		4
.L_43:
        /*00c4*/ 	.byte	0x04, 0x36
        /*00c6*/ 	.short	(.L_45 - .L_44)
.L_44:
        /*00c8*/ 	.word	0x00000008
.L_45:


//--------------------- .nv.info._Z16initQueueIdFloatPiiS_ii --------------------------
	.section	.nv.info._Z16initQueueIdFloatPiiS_ii,"",@"SHT_CUDA_INFO"
	.sectionflags	@""
	.align	4


	//----- nvinfo : EIATTR_CUDA_API_VERSION
	.align		4
        /*0000*/ 	.byte	0x04, 0x37
        /*0002*/ 	.short	(.L_47 - .L_46)
.L_46:
        /*0004*/ 	.word	0x00000082


	//----- nvinfo : EIATTR_KPARAM_INFO
	.align		4
.L_47:
        /*0008*/ 	.byte	0x04, 0x17
        /*000a*/ 	.short	(.L_49 - .L_48)
.L_48:
        /*000c*/ 	.word	0x00000000
        /*0010*/ 	.short	0x0004
        /*0012*/ 	.short	0x001c
        /*0014*/ 	.byte	0x00, 0xf0, 0x11, 0x00


	//----- nvinfo : EIATTR_KPARAM_INFO
	.align		4
.L_49:
        /*0018*/ 	.byte	0x04, 0x17
        /*001a*/ 	.short	(.L_51 - .L_50)
.L_50:
        /*001c*/ 	.word	0x00000000
        /*0020*/ 	.short	0x0003
        /*0022*/ 	.short	0x0018
        /*0024*/ 	.byte	0x00, 0xf0, 0x11, 0x00


	//----- nvinfo : EIATTR_KPARAM_INFO
	.align		4
.L_51:
        /*0028*/ 	.byte	0x04, 0x17
        /*002a*/ 	.short	(.L_53 - .L_52)
.L_52:
        /*002c*/ 	.word	0x00000000
        /*0030*/ 	.short	0x0002
        /*0032*/ 	.short	0x0010
        /*0034*/ 	.byte	0x00, 0xf5, 0x21, 0x00


	//----- nvinfo : EIATTR_KPARAM_INFO
	.align		4
.L_53:
        /*0038*/ 	.byte	0x04, 0x17
        /*003a*/ 	.short	(.L_55 - .L_54)
.L_54:
        /*003c*/ 	.word	0x00000000
        /*0040*/ 	.short	0x0001
        /*0042*/ 	.short	0x0008
        /*0044*/ 	.byte	0x00, 0xf0, 0x11, 0x00


	//----- nvinfo : EIATTR_KPARAM_INFO
	.align		4
.L_55:
        /*0048*/ 	.byte	0x04, 0x17
        /*004a*/ 	.short	(.L_57 - .L_56)
.L_56:
        /*004c*/ 	.word	0x00000000
        /*0050*/ 	.short	0x0000
        /*0052*/ 	.short	0x0000
        /*0054*/ 	.byte	0x00, 0xf5, 0x21, 0x00


	//----- nvinfo : EIATTR_SPARSE_MMA_MASK
	.align		4
.L_57:
        /*0058*/ 	.byte	0x03, 0x50
        /*005a*/ 	.short	0x0000


	//----- nvinfo : EIATTR_MAXREG_COUNT
	.align		4
        /*005c*/ 	.byte	0x03, 0x1b
        /*005e*/ 	.short	0x00ff


	//----- nvinfo : EIATTR_MERCURY_ISA_VERSION
	.align		4
        /*0060*/ 	.byte	0x03, 0x5f
        /*0062*/ 	.short	0x0101


	//----- nvinfo : EIATTR_VRC_CTA_INIT_COUNT
	.align		4
        /*0064*/ 	.byte	0x02, 0x4a
	.zero		1
	.zero		1


	//----- nvinfo : EIATTR_EXIT_INSTR_OFFSETS
	.align		4
        /*0068*/ 	.byte	0x04, 0x1c
        /*006a*/ 	.short	(.L_59 - .L_58)


	//   ....[0]....
.L_58:
        /*006c*/ 	.word	0x00000030


	//   ....[1]....
        /*0070*/ 	.word	0x00000200


	//----- nvinfo : EIATTR_CBANK_PARAM_SIZE
	.align		4
.L_59:
        /*0074*/ 	.byte	0x03, 0x19
        /*0076*/ 	.short	0x0020


	//----- nvinfo : EIATTR_PARAM_CBANK
	.align		4
        /*0078*/ 	.byte	0x04, 0x0a
        /*007a*/ 	.short	(.L_61 - .L_60)
	.align		4
.L_60:
        /*007c*/ 	.word	index@(.nv.constant0._Z16initQueueIdFloatPiiS_ii)
        /*0080*/ 	.short	0x0380
        /*0082*/ 	.short	0x0020


	//----- nvinfo : EIATTR_SW_WAR
	.align		4
.L_61:
        /*0084*/ 	.byte	0x04, 0x36
        /*0086*/ 	.short	(.L_63 - .L_62)
.L_62:
        /*0088*/ 	.word	0x00000008
.L_63:


//--------------------- .nv.callgraph             --------------------------
	.section	.nv.callgraph,"",@"SHT_CUDA_CALLGRAPH"
	.align	4
	.sectionentsize	8
	.align		4
        /*0000*/ 	.word	0x00000000
	.align		4
        /*0004*/ 	.word	0xffffffff
	.align		4
        /*0008*/ 	.word	0x00000000
	.align		4
        /*000c*/ 	.word	0xfffffffe
	.align		4
        /*0010*/ 	.word	0x00000000
	.align		4
        /*0014*/ 	.word	0xfffffffd
	.align		4
        /*0018*/ 	.word	0x00000000
	.align		4
        /*001c*/ 	.word	0xfffffffc


//--------------------- .nv.constant4             --------------------------
	.section	.nv.constant4,"a",@progbits
	.align	8
	.align		8
.nv.constant4:
        /*0000*/ 	.dword	inQueueSizeFloat
	.align		8
        /*0008*/ 	.dword	inQueuePtr1Float
	.align		8
        /*0010*/ 	.dword	inQueueHeadFloat
	.align		8
        /*0018*/ 	.dword	outQueueMaxSizeFloat
	.align		8
        /*0020*/ 	.dword	outQueueHeadFloat
	.align		8
        /*0028*/ 	.dword	outQueuePtr2Float
	.align		8
        /*0030*/ 	.dword	curInQueueFloat
	.align		8
        /*0038*/ 	.dword	curOutQueueFloat
	.align		8
        /*0040*/ 	.dword	execution_code_float
	.align		8
        /*0048*/ 	.dword	totalInserts_float


//--------------------- .text._Z28morphReconKernelSpeedupFloatPiS_S_iii --------------------------
	.section	.text._Z28morphReconKernelSpeedupFloatPiS_S_iii,"ax",@progbits
	.align	128
        .global         _Z28morphReconKernelSpeedupFloatPiS_S_iii
        .type           _Z28morphReconKernelSpeedupFloatPiS_S_iii,@function
        .size           _Z28morphReconKernelSpeedupFloatPiS_S_iii,(.L_x_28 - _Z28morphReconKernelSpeedupFloatPiS_S_iii)
        .other          _Z28morphReconKernelSpeedupFloatPiS_S_iii,@"STO_CUDA_ENTRY STV_DEFAULT"
_Z28morphReconKernelSpeedupFloatPiS_S_iii:
.text._Z28morphReconKernelSpeedupFloatPiS_S_iii:
[----:B------:R-:W-:Y:S08]  /*0000*/  LDC R1, c[0x0][0x37c] ;  /* 0x0000df00ff017b82 */ /* 0x000ff00000000800 */
[----:B------:R-:W0:Y:S01]  /*0010*/  S2UR UR25, SR_CTAID.X ;  /* 0x00000000001979c3 */ /* 0x000e220000002500 */
[----:B------:R-:W0:Y:S01]  /*0020*/  LDCU.64 UR6, c[0x4][0x8] ;  /* 0x01000100ff0677ac */ /* 0x000e220008000a00 */
[----:B------:R-:W1:Y:S01]  /*0030*/  LDCU.64 UR26, c[0x0][0x358] ;  /* 0x00006b00ff1a77ac */ /* 0x000e620008000a00 */
[----:B------:R-:W2:Y:S01]  /*0040*/  LDCU.64 UR8, c[0x4][0x30] ;  /* 0x01000600ff0877ac */ /* 0x000ea20008000a00 */
[----:B------:R-:W3:Y:S01]  /*0050*/  LDCU.64 UR10, c[0x4][0x28] ;  /* 0x01000500ff0a77ac */ /* 0x000ee20008000a00 */
[----:B------:R-:W4:Y:S01]  /*0060*/  LDCU.64 UR12, c[0x4][0x38] ;  /* 0x01000700ff0c77ac */ /* 0x000f220008000a00 */
[----:B------:R-:W5:Y:S01]  /*0070*/  S2R R9, SR_CgaCtaId ;  /* 0x0000000000097919 */ /* 0x000f620000008800 */
[----:B------:R-:W4:Y:S01]  /*0080*/  LDCU.64 UR14, c[0x4][0x20] ;  /* 0x01000400ff0e77ac */ /* 0x000f220008000a00 */
[----:B0-----:R-:W-:Y:S01]  /*0090*/  UIMAD.WIDE.U32 UR6, UR25, 0x8, UR6 ;  /* 0x00000008190678a5 */ /* 0x001fe2000f8e0006 */
[----:B------:R-:W0:Y:S01]  /*00a0*/  S2R R0, SR_TID.X ;  /* 0x0000000000007919 */ /* 0x000e220000002100 */
[----:B------:R-:W5:Y:S04]  /*00b0*/  LDCU.64 UR16, c[0x4][0x10] ;  /* 0x01000200ff1077ac */ /* 0x000f680008000a00 */
[----:B------:R-:W-:Y:S01]  /*00c0*/  IMAD.U32 R2, RZ, RZ, UR6 ;  /* 0x00000006ff027e24 */ /* 0x000fe2000f8e00ff */
[----:B------:R-:W5:Y:S01]  /*00d0*/  LDCU.64 UR18, c[0x4][URZ] ;  /* 0x01000000ff1277ac */ /* 0x000f620008000a00 */
[----:B------:R-:W-:Y:S01]  /*00e0*/  IMAD.U32 R3, RZ, RZ, UR7 ;  /* 0x00000007ff037e24 */ /* 0x000fe2000f8e00ff */
[----:B------:R-:W5:Y:S05]  /*00f0*/  LDCU.64 UR20, c[0x4][0x48] ;  /* 0x01000900ff1477ac */ /* 0x000f6a0008000a00 */
[----:B-1----:R-:W4:Y:S01]  /*0100*/  LDG.E.64 R2, desc[UR26][R2.64] ;  /* 0x0000001a02027981 */ /* 0x002f22000c1e1b00 */
[----:B--2---:R-:W-:-:S02]  /*0110*/  UIMAD.WIDE.U32 UR8, UR25, 0x8, UR8 ;  /* 0x00000008190878a5 */ /* 0x004fc4000f8e0008 */
[----:B---3--:R-:W-:Y:S01]  /*0120*/  UIMAD.WIDE.U32 UR10, UR25, 0x8, UR10 ;  /* 0x00000008190a78a5 */ /* 0x008fe2000f8e000a */
[----:B------:R-:W1:Y:S03]  /*0130*/  LDCU UR5, c[0x0][0x398] ;  /* 0x00007300ff0577ac */ /* 0x000e660008000800 */
[----:B------:R-:W-:Y:S02]  /*0140*/  IMAD.U32 R6, RZ, RZ, UR8 ;  /* 0x00000008ff067e24 */ /* 0x000fe4000f8e00ff */
[----:B------:R-:W-:Y:S01]  /*0150*/  IMAD.U32 R7, RZ, RZ, UR9 ;  /* 0x00000009ff077e24 */ /* 0x000fe2000f8e00ff */
[----:B------:R-:W-:Y:S01]  /*0160*/  MOV R5, UR11 ;  /* 0x0000000b00057c02 */ /* 0x000fe20008000f00 */
[----:B------:R-:W-:-:S03]  /*0170*/  IMAD.U32 R4, RZ, RZ, UR10 ;  /* 0x0000000aff047e24 */ /* 0x000fc6000f8e00ff */
[----:B----4-:R2:W-:Y:S04]  /*0180*/  STG.E.64 desc[UR26][R6.64], R2 ;  /* 0x0000000206007986 */ /* 0x0105e8000c101b1a */
[----:B------:R-:W3:Y:S01]  /*0190*/  LDG.E.64 R4, desc[UR26][R4.64] ;  /* 0x0000001a04047981 */ /* 0x000ee2000c1e1b00 */
[----:B------:R-:W-:Y:S02]  /*01a0*/  UIMAD.WIDE.U32 UR12, UR25, 0x8, UR12 ;  /* 0x00000008190c78a5 */ /* 0x000fe4000f8e000c */
[----:B------:R-:W-:Y:S02]  /*01b0*/  UIMAD.WIDE.U32 UR14, UR25, 0x4, UR14 ;  /* 0x00000004190e78a5 */ /* 0x000fe4000f8e000e */
[----:B-----5:R-:W-:Y:S02]  /*01c0*/  UIMAD.WIDE.U32 UR16, UR25, 0x4, UR16 ;  /* 0x00000004191078a5 */ /* 0x020fe4000f8e0010 */
[----:B------:R-:W-:-:S02]  /*01d0*/  UIMAD.WIDE.U32 UR18, UR25, 0x4, UR18 ;  /* 0x00000004191278a5 */ /* 0x000fc4000f8e0012 */
[----:B------:R-:W-:Y:S01]  /*01e0*/  UIMAD.WIDE.U32 UR20, UR25, 0x4, UR20 ;  /* 0x00000004191478a5 */ /* 0x000fe2000f8e0014 */
[----:B--2---:R-:W-:Y:S01]  /*01f0*/  IMAD.U32 R6, RZ, RZ, UR12 ;  /* 0x0000000cff067e24 */ /* 0x004fe2000f8e00ff */
[----:B------:R-:W-:Y:S01]  /*0200*/  MOV R2, 0x400 ;  /* 0x0000040000027802 */ /* 0x000fe20000000f00 */
[----:B------:R-:W-:Y:S01]  /*0210*/  IMAD.U32 R7, RZ, RZ, UR13 ;  /* 0x0000000dff077e24 */ /* 0x000fe2000f8e00ff */
[----:B-1----:R-:W-:Y:S01]  /*0220*/  UIADD3 UR5, UPT, UPT, UR5, -0x1, URZ ;  /* 0xffffffff05057890 */ /* 0x002fe2000fffe0ff */
[----:B------:R-:W-:Y:S02]  /*0230*/  UMOV UR4, URZ ;  /* 0x000000ff00047c82 */ /* 0x000fe40008000000 */
[----:B------:R-:W-:-:S05]  /*0240*/  VIADD R2, R2, 0x4 ;  /* 0x0000000402027836 */ /* 0x000fca0000000000 */
[----:B------:R-:W-:-:S05]  /*0250*/  LEA R3, R9, R2, 0x18 ;  /* 0x0000000209037211 */ /* 0x000fca00078ec0ff */
[----:B0-----:R-:W-:Y:S01]  /*0260*/  IMAD R2, R0, 0x24, R3 ;  /* 0x0000002400027824 */ /* 0x001fe200078e0203 */
[----:B---3--:R0:W-:Y:S01]  /*0270*/  STG.E.64 desc[UR26][R6.64], R4 ;  /* 0x0000000406007986 */ /* 0x0081e2000c101b1a */
[----:B------:R-:W-:Y:S06]  /*0280*/  BAR.SYNC.DEFER_BLOCKING 0x0 ;  /* 0x0000000000007b1d */ /* 0x000fec0000010000 */
.L_x_25:
[----:B------:R-:W-:Y:S05]  /*0290*/  YIELD ;  /* 0x0000000000007946 */ /* 0x000fea0003800000 */
[----:B-1----:R-:W1:Y:S01]  /*02a0*/  S2UR UR23, SR_CgaCtaId ;  /* 0x00000000001779c3 */ /* 0x002e620000008800 */
[----:B--2---:R2:W-:Y:S01]  /*02b0*/  STS [R2], RZ ;  /* 0x000000ff02007388 */ /* 0x0045e20000000800 */
[----:B------:R-:W-:Y:S01]  /*02c0*/  UMOV UR22, 0x400 ;  /* 0x0000040000167882 */ /* 0x000fe20000000000 */
[----:B------:R-:W-:Y:S01]  /*02d0*/  ISETP.NE.AND P1, PT, R0, RZ, PT ;  /* 0x000000ff0000720c */ /* 0x000fe20003f25270 */
[----:B-1----:R-:W-:-:S06]  /*02e0*/  ULEA UR22, UR23, UR22, 0x18 ;  /* 0x0000001617167291 */ /* 0x002fcc000f8ec0ff */
[----:B0-2345:R-:W-:-:S07]  /*02f0*/  IMAD.U32 R4, RZ, RZ, UR22 ;  /* 0x00000016ff047e24 */ /* 0x03dfce000f8e00ff */
.L_x_4:
[----:B0123--:R-:W-:Y:S01]  /*0300*/  MOV R7, UR17 ;  /* 0x0000001100077c02 */ /* 0x00ffe20008000f00 */
[----:B------:R-:W-:Y:S01]  /*0310*/  IMAD.U32 R6, RZ, RZ, UR16 ;  /* 0x00000010ff067e24 */ /* 0x000fe2000f8e00ff */
[----:B------:R-:W-:Y:S05]  /*0320*/  YIELD ;  /* 0x0000000000007946 */ /* 0x000fea0003800000 */
[----:B------:R0:W-:Y:S01]  /*0330*/  STS [R4], RZ ;  /* 0x000000ff04007388 */ /* 0x0001e20000000800 */
[----:B------:R-:W-:Y:S02]  /*0340*/  IMAD.U32 R8, RZ, RZ, UR16 ;  /* 0x00000010ff087e24 */ /* 0x000fe4000f8e00ff */
[----:B------:R-:W-:Y:S01]  /*0350*/  IMAD.U32 R9, RZ, RZ, UR17 ;  /* 0x00000011ff097e24 */ /* 0x000fe2000f8e00ff */
[----:B------:R-:W2:Y:S01]  /*0360*/  LDG.E.STRONG.SYS R7, desc[UR26][R6.64] ;  /* 0x0000001a06077981 */ /* 0x000ea2000c1f5900 */
[----:B------:R-:W-:Y:S05]  /*0370*/  WARPSYNC.ALL ;  /* 0x0000000000007948 */ /* 0x000fea0003800000 */
[----:B------:R-:W-:Y:S06]  /*0380*/  BAR.SYNC.DEFER_BLOCKING 0x0 ;  /* 0x0000000000007b1d */ /* 0x000fec0000010000 */
[----:B------:R-:W3:Y:S02]  /*0390*/  @!P1 LDG.E.STRONG.SYS R8, desc[UR26][R8.64] ;  /* 0x0000001a08089981 */ /* 0x000ee4000c1f5900 */
[----:B------:R-:W3:Y:S01]  /*03a0*/  @!P1 LDC R19, c[0x0][0x360] ;  /* 0x0000d800ff139b82 */ /* 0x000ee20000000800 */
[----:B------:R-:W-:Y:S01]  /*03b0*/  IMAD.U32 R10, RZ, RZ, UR16 ;  /* 0x00000010ff0a7e24 */ /* 0x000fe2000f8e00ff */
[----:B------:R-:W-:Y:S01]  /*03c0*/  MOV R12, UR18 ;  /* 0x00000012000c7c02 */ /* 0x000fe20008000f00 */
[----:B------:R-:W-:-:S02]  /*03d0*/  IMAD.U32 R11, RZ, RZ, UR17 ;  /* 0x00000011ff0b7e24 */ /* 0x000fc4000f8e00ff */
[----:B------:R-:W-:Y:S02]  /*03e0*/  IMAD.U32 R13, RZ, RZ, UR19 ;  /* 0x00000013ff0d7e24 */ /* 0x000fe4000f8e00ff */
[----:B---3--:R-:W-:-:S05]  /*03f0*/  @!P1 IMAD.IADD R19, R8, 0x1, R19 ;  /* 0x0000000108139824 */ /* 0x008fca00078e0213 */
[----:B------:R-:W-:Y:S04]  /*0400*/  @!P1 STG.E.STRONG.SYS desc[UR26][R10.64], R19 ;  /* 0x000000130a009986 */ /* 0x000fe8000c11591a */
[----:B------:R-:W3:Y:S01]  /*0410*/  LDG.E.STRONG.SYS R12, desc[UR26][R12.64] ;  /* 0x0000001a0c0c7981 */ /* 0x000ee2000c1f5900 */
[----:B--2---:R-:W-:Y:S02]  /*0420*/  IMAD.IADD R17, R7, 0x1, R0 ;  /* 0x0000000107117824 */ /* 0x004fe400078e0200 */
[----:B------:R-:W-:Y:S02]  /*0430*/  IMAD.U32 R14, RZ, RZ, UR8 ;  /* 0x00000008ff0e7e24 */ /* 0x000fe4000f8e00ff */
[----:B------:R-:W-:Y:S01]  /*0440*/  IMAD.U32 R15, RZ, RZ, UR9 ;  /* 0x00000009ff0f7e24 */ /* 0x000fe2000f8e00ff */
[----:B------:R-:W1:Y:S01]  /*0450*/  S2UR UR23, SR_CgaCtaId ;  /* 0x00000000001779c3 */ /* 0x000e620000008800 */
[----:B---3--:R-:W-:-:S13]  /*0460*/  ISETP.GE.AND P0, PT, R17, R12, PT ;  /* 0x0000000c1100720c */ /* 0x008fda0003f06270 */
[----:B0-----:R-:W2:Y:S01]  /*0470*/  @!P0 LDG.E.64 R4, desc[UR26][R14.64] ;  /* 0x0000001a0e048981 */ /* 0x001ea2000c1e1b00 */
[----:B------:R-:W-:Y:S01]  /*0480*/  UMOV UR22, 0x400 ;  /* 0x0000040000167882 */ /* 0x000fe20000000000 */
[----:B------:R-:W-:Y:S01]  /*0490*/  IMAD.MOV.U32 R3, RZ, RZ, -0x1 ;  /* 0xffffffffff037424 */ /* 0x000fe200078e00ff */
[----:B-1----:R-:W-:Y:S01]  /*04a0*/  ULEA UR22, UR23, UR22, 0x18 ;  /* 0x0000001617167291 */ /* 0x002fe2000f8ec0ff */
[----:B------:R-:W-:Y:S01]  /*04b0*/  @!P0 MOV R8, 0x1 ;  /* 0x0000000100088802 */ /* 0x000fe20000000f00 */
[----:B--2---:R-:W-:-:S05]  /*04c0*/  @!P0 IMAD.WIDE R6, R17, 0x4, R4 ;  /* 0x0000000411068825 */ /* 0x004fca00078e0204 */
[----:B------:R0:W5:Y:S01]  /*04d0*/  @!P0 LD.E.STRONG.SYS R3, desc[UR26][R6.64] ;  /* 0x0000001a06038980 */ /* 0x000162000c115900 */
[----:B------:R-:W-:-:S03]  /*04e0*/  IMAD.U32 R4, RZ, RZ, UR22 ;  /* 0x00000016ff047e24 */ /* 0x000fc6000f8e00ff */
[----:B------:R-:W-:Y:S01]  /*04f0*/  @!P0 STS [UR22], R8 ;  /* 0x00000008ff008988 */ /* 0x000fe20008000816 */
[----:B------:R-:W-:Y:S06]  /*0500*/  BAR.SYNC.DEFER_BLOCKING 0x0 ;  /* 0x0000000000007b1d */ /* 0x000fec0000010000 */
[----:B------:R-:W1:Y:S02]  /*0510*/  LDS R5, [R4] ;  /* 0x0000000004057984 */ /* 0x000e640000000800 */
[----:B-1----:R-:W-:-:S13]  /*0520*/  ISETP.NE.AND P0, PT, R5, RZ, PT ;  /* 0x000000ff0500720c */ /* 0x002fda0003f05270 */
[----:B0-----:R-:W-:Y:S05]  /*0530*/  @P0 BRA `(.L_x_0) ;  /* 0x0000000400580947 */ /* 0x001fea0003800000 */
[----:B------:R-:W-:Y:S02]  /*0540*/  IMAD.U32 R6, RZ, RZ, UR14 ;  /* 0x0000000eff067e24 */ /* 0x000fe4000f8e00ff */
[----:B------:R-:W-:-:S05]  /*0550*/  IMAD.U32 R7, RZ, RZ, UR15 ;  /* 0x0000000fff077e24 */ /* 0x000fca000f8e00ff */
[----:B------:R-:W2:Y:S01]  /*0560*/  LDG.E.STRONG.SYS R6, desc[UR26][R6.64] ;  /* 0x0000001a06067981 */ /* 0x000ea2000c1f5900 */
[----:B-----5:R-:W-:Y:S01]  /*0570*/  IMAD.MOV.U32 R3, RZ, RZ, -0x2 ;  /* 0xfffffffeff037424 */ /* 0x020fe200078e00ff */
[----:B--2---:R-:W-:-:S13]  /*0580*/  ISETP.NE.AND P0, PT, R6, RZ, PT ;  /* 0x000000ff0600720c */ /* 0x004fda0003f05270 */
[----:B------:R-:W-:Y:S05]  /*0590*/  @!P0 BRA `(.L_x_0) ;  /* 0x0000000400408947 */ /* 0x000fea0003800000 */
[----:B------:R-:W-:Y:S01]  /*05a0*/  BAR.SYNC.DEFER_BLOCKING 0x0 ;  /* 0x0000000000007b1d */ /* 0x000fe20000010000 */
[----:B------:R-:W-:-:S04]  /*05b0*/  ULOP3.LUT UR22, UR4, 0x1, URZ, 0xc0, !UPT ;  /* 0x0000000104167892 */ /* 0x000fc8000f8ec0ff */
[----:B------:R-:W-:Y:S01]  /*05c0*/  UISETP.NE.U32.AND UP0, UPT, UR22, 0x1, UPT ;  /* 0x000000011600788c */ /* 0x000fe2000bf05070 */
[----:B------:R-:W-:Y:S08]  /*05d0*/  BSSY.RECONVERGENT B0, `(.L_x_1) ;  /* 0x0000049000007945 */ /* 0x000ff00003800200 */
[----:B------:R-:W-:Y:S05]  /*05e0*/  BRA.U !UP0, `(.L_x_2) ;  /* 0x0000000108907547 */ /* 0x000fea000b800000 */
[----:B------:R-:W-:Y:S01]  /*05f0*/  IMAD.U32 R6, RZ, RZ, UR10 ;  /* 0x0000000aff067e24 */ /* 0x000fe2000f8e00ff */
[----:B------:R-:W-:-:S06]  /*0600*/  MOV R7, UR11 ;  /* 0x0000000b00077c02 */ /* 0x000fcc0008000f00 */
[----:B------:R-:W2:Y:S01]  /*0610*/  LDG.E.64 R6, desc[UR26][R6.64] ;  /* 0x0000001a06067981 */ /* 0x000ea2000c1e1b00 */
[----:B------:R-:W-:Y:S02]  /*0620*/  IMAD.U32 R10, RZ, RZ, UR8 ;  /* 0x00000008ff0a7e24 */ /* 0x000fe4000f8e00ff */
[----:B------:R-:W-:Y:S02]  /*0630*/  IMAD.U32 R11, RZ, RZ, UR9 ;  /* 0x00000009ff0b7e24 */ /* 0x000fe4000f8e00ff */
[----:B------:R-:W-:Y:S02]  /*0640*/  IMAD.U32 R8, RZ, RZ, UR6 ;  /* 0x00000006ff087e24 */ /* 0x000fe4000f8e00ff */
[----:B------:R-:W-:Y:S01]  /*0650*/  IMAD.U32 R9, RZ, RZ, UR7 ;  /* 0x00000007ff097e24 */ /* 0x000fe2000f8e00ff */
[----:B--2---:R2:W-:Y:S05]  /*0660*/  STG.E.64 desc[UR26][R10.64], R6 ;  /* 0x000000060a007986 */ /* 0x0045ea000c101b1a */
[----:B------:R-:W3:Y:S01]  /*0670*/  LDG.E.64 R8, desc[UR26][R8.64] ;  /* 0x0000001a08087981 */ /* 0x000ee2000c1e1b00 */
[----:B------:R-:W-:Y:S01]  /*0680*/  IMAD.U32 R12, RZ, RZ, UR12 ;  /* 0x0000000cff0c7e24 */ /* 0x000fe2000f8e00ff */
[----:B------:R-:W-:-:S05]  /*0690*/  MOV R13, UR13 ;  /* 0x0000000d000d7c02 */ /* 0x000fca0008000f00 */
[----:B---3--:R2:W-:Y:S01]  /*06a0*/  STG.E.64 desc[UR26][R12.64], R8 ;  /* 0x000000080c007986 */ /* 0x0085e2000c101b1a */
[----:B------:R-:W-:Y:S05]  /*06b0*/  @P1 BRA `(.L_x_3) ;  /* 0x0000000000e81947 */ /* 0x000fea0003800000 */
[----:B--2---:R-:W-:Y:S02]  /*06c0*/  IMAD.U32 R6, RZ, RZ, UR14 ;  /* 0x0000000eff067e24 */ /* 0x004fe4000f8e00ff */
[----:B------:R-:W-:-:S05]  /*06d0*/  IMAD.U32 R7, RZ, RZ, UR15 ;  /* 0x0000000fff077e24 */ /* 0x000fca000f8e00ff */
[----:B------:R-:W2:Y:S01]  /*06e0*/  LDG.E.STRONG.SYS R3, desc[UR26][R6.64] ;  /* 0x0000001a06037981 */ /* 0x000ea2000c1f5900 */
[----:B------:R-:W-:Y:S01]  /*06f0*/  IMAD.U32 R8, RZ, RZ, UR18 ;  /* 0x00000012ff087e24 */ /* 0x000fe2000f8e00ff */
[----:B------:R-:W-:Y:S01]  /*0700*/  MOV R11, UR15 ;  /* 0x0000000f000b7c02 */ /* 0x000fe20008000f00 */
[----:B------:R-:W-:Y:S01]  /*0710*/  IMAD.U32 R9, RZ, RZ, UR19 ;  /* 0x00000013ff097e24 */ /* 0x000fe2000f8e00ff */
[----:B------:R-:W-:Y:S01]  /*0720*/  MOV R17, UR21 ;  /* 0x0000001500117c02 */ /* 0x000fe20008000f00 */
[----:B------:R-:W-:Y:S02]  /*0730*/  IMAD.U32 R10, RZ, RZ, UR14 ;  /* 0x0000000eff0a7e24 */ /* 0x000fe4000f8e00ff */
[----:B------:R-:W-:Y:S02]  /*0740*/  IMAD.U32 R12, RZ, RZ, UR16 ;  /* 0x00000010ff0c7e24 */ /* 0x000fe4000f8e00ff */
[----:B------:R-:W-:Y:S02]  /*0750*/  IMAD.U32 R13, RZ, RZ, UR17 ;  /* 0x00000011ff0d7e24 */ /* 0x000fe4000f8e00ff */
[----:B------:R-:W-:-:S02]  /*0760*/  IMAD.U32 R14, RZ, RZ, UR18 ;  /* 0x00000012ff0e7e24 */ /* 0x000fc4000f8e00ff */
[----:B------:R-:W-:Y:S02]  /*0770*/  IMAD.U32 R15, RZ, RZ, UR19 ;  /* 0x00000013ff0f7e24 */ /* 0x000fe4000f8e00ff */
[----:B------:R-:W-:Y:S01]  /*0780*/  IMAD.U32 R16, RZ, RZ, UR20 ;  /* 0x00000014ff107e24 */ /* 0x000fe2000f8e00ff */
[----:B--2---:R3:W-:Y:S04]  /*0790*/  STG.E.STRONG.SYS desc[UR26][R8.64], R3 ;  /* 0x0000000308007986 */ /* 0x0047e8000c11591a */
[----:B------:R3:W-:Y:S04]  /*07a0*/  STG.E.STRONG.SYS desc[UR26][R10.64], RZ ;  /* 0x000000ff0a007986 */ /* 0x0007e8000c11591a */
[----:B------:R3:W-:Y:S04]  /*07b0*/  STG.E.STRONG.SYS desc[UR26][R12.64], RZ ;  /* 0x000000ff0c007986 */ /* 0x0007e8000c11591a */
[----:B------:R-:W2:Y:S04]  /*07c0*/  LDG.E.STRONG.SYS R14, desc[UR26][R14.64] ;  /* 0x0000001a0e0e7981 */ /* 0x000ea8000c1f5900 */
[----:B------:R-:W2:Y:S01]  /*07d0*/  LDG.E.STRONG.SYS R17, desc[UR26][R16.64] ;  /* 0x0000001a10117981 */ /* 0x000ea2000c1f5900 */
[----:B------:R-:W-:-:S02]  /*07e0*/  IMAD.U32 R6, RZ, RZ, UR20 ;  /* 0x00000014ff067e24 */ /* 0x000fc4000f8e00ff */
[----:B------:R-:W-:Y:S02]  /*07f0*/  IMAD.U32 R7, RZ, RZ, UR21 ;  /* 0x00000015ff077e24 */ /* 0x000fe4000f8e00ff */
[----:B--2---:R-:W-:-:S05]  /*0800*/  IMAD.IADD R5, R14, 0x1, R17 ;  /* 0x000000010e057824 */ /* 0x004fca00078e0211 */
[----:B------:R3:W-:Y:S01]  /*0810*/  STG.E.STRONG.SYS desc[UR26][R6.64], R5 ;  /* 0x0000000506007986 */ /* 0x0007e2000c11591a */
[----:B------:R-:W-:Y:S05]  /*0820*/  BRA `(.L_x_3) ;  /* 0x00000000008c7947 */ /* 0x000fea0003800000 */
.L_x_2:
[----:B------:R-:W-:Y:S02]  /*0830*/  IMAD.U32 R6, RZ, RZ, UR6 ;  /* 0x00000006ff067e24 */ /* 0x000fe4000f8e00ff */
[----:B------:R-:W-:-:S06]  /*0840*/  IMAD.U32 R7, RZ, RZ, UR7 ;  /* 0x00000007ff077e24 */ /* 0x000fcc000f8e00ff */
[----:B------:R-:W2:Y:S01]  /*0850*/  LDG.E.64 R6, desc[UR26][R6.64] ;  /* 0x0000001a06067981 */ /* 0x000ea2000c1e1b00 */
[----:B------:R-:W-:Y:S01]  /*0860*/  MOV R10, UR8 ;  /* 0x00000008000a7c02 */ /* 0x000fe20008000f00 */
[----:B------:R-:W-:Y:S02]  /*0870*/  IMAD.U32 R11, RZ, RZ, UR9 ;  /* 0x00000009ff0b7e24 */ /* 0x000fe4000f8e00ff */
[----:B------:R-:W-:Y:S02]  /*0880*/  IMAD.U32 R8, RZ, RZ, UR10 ;  /* 0x0000000aff087e24 */ /* 0x000fe4000f8e00ff */
[----:B------:R-:W-:Y:S01]  /*0890*/  IMAD.U32 R9, RZ, RZ, UR11 ;  /* 0x0000000bff097e24 */ /* 0x000fe2000f8e00ff */
[----:B--2---:R0:W-:Y:S05]  /*08a0*/  STG.E.64 desc[UR26][R10.64], R6 ;  /* 0x000000060a007986 */ /* 0x0041ea000c101b1a */
[----:B------:R-:W2:Y:S01]  /*08b0*/  LDG.E.64 R8, desc[UR26][R8.64] ;  /* 0x0000001a08087981 */ /* 0x000ea2000c1e1b00 */
[----:B------:R-:W-:-:S02]  /*08c0*/  IMAD.U32 R12, RZ, RZ, UR12 ;  /* 0x0000000cff0c7e24 */ /* 0x000fc4000f8e00ff */
[----:B------:R-:W-:-:S05]  /*08d0*/  IMAD.U32 R13, RZ, RZ, UR13 ;  /* 0x0000000dff0d7e24 */ /* 0x000fca000f8e00ff */
[----:B--2---:R0:W-:Y:S01]  /*08e0*/  STG.E.64 desc[UR26][R12.64], R8 ;  /* 0x000000080c007986 */ /* 0x0041e2000c101b1a */
[----:B------:R-:W-:Y:S05]  /*08f0*/  @P1 BRA `(.L_x_3) ;  /* 0x0000000000581947 */ /* 0x000fea0003800000 */
[----:B0-----:R-:W-:Y:S01]  /*0900*/  MOV R6, UR14 ;  /* 0x0000000e00067c02 */ /* 0x001fe20008000f00 */
[----:B------:R-:W-:-:S05]  /*0910*/  IMAD.U32 R7, RZ, RZ, UR15 ;  /* 0x0000000fff077e24 */ /* 0x000fca000f8e00ff */
[----:B------:R-:W2:Y:S01]  /*0920*/  LDG.E.STRONG.SYS R3, desc[UR26][R6.64] ;  /* 0x0000001a06037981 */ /* 0x000ea2000c1f5900 */
[----:B------:R-:W-:Y:S01]  /*0930*/  IMAD.U32 R8, RZ, RZ, UR18 ;  /* 0x00000012ff087e24 */ /* 0x000fe2000f8e00ff */
[----:B------:R-:W-:Y:S01]  /*0940*/  MOV R12, UR16 ;  /* 0x00000010000c7c02 */ /* 0x000fe20008000f00 */
[----:B------:R-:W-:Y:S02]  /*0950*/  IMAD.U32 R9, RZ, RZ, UR19 ;  /* 0x00000013ff097e24 */ /* 0x000fe4000f8e00ff */
[----:B------:R-:W-:Y:S02]  /*0960*/  IMAD.U32 R10, RZ, RZ, UR14 ;  /* 0x0000000eff0a7e24 */ /* 0x000fe4000f8e00ff */
[----:B------:R-:W-:Y:S02]  /*0970*/  IMAD.U32 R11, RZ, RZ, UR15 ;  /* 0x0000000fff0b7e24 */ /* 0x000fe4000f8e00ff */
[----:B------:R-:W-:Y:S02]  /*0980*/  IMAD.U32 R13, RZ, RZ, UR17 ;  /* 0x00000011ff0d7e24 */ /* 0x000fe4000f8e00ff */
[----:B------:R-:W-:-:S02]  /*0990*/  IMAD.U32 R14, RZ, RZ, UR18 ;  /* 0x00000012ff0e7e24 */ /* 0x000fc4000f8e00ff */
[----:B------:R-:W-:Y:S02]  /*09a0*/  IMAD.U32 R15, RZ, RZ, UR19 ;  /* 0x00000013ff0f7e24 */ /* 0x000fe4000f8e00ff */
[----:B------:R-:W-:Y:S02]  /*09b0*/  IMAD.U32 R17, RZ, RZ, UR21 ;  /* 0x00000015ff117e24 */ /* 0x000fe4000f8e00ff */
[----:B------:R-:W-:Y:S01]  /*09c0*/  IMAD.U32 R16, RZ, RZ, UR20 ;  /* 0x00000014ff107e24 */ /* 0x000fe2000f8e00ff */
[----:B--2---:R1:W-:Y:S04]  /*09d0*/  STG.E.STRONG.SYS desc[UR26][R8.64], R3 ;  /* 0x0000000308007986 */ /* 0x0043e8000c11591a */
[----:B------:R1:W-:Y:S04]  /*09e0*/  STG.E.STRONG.SYS desc[UR26][R10.64], RZ ;  /* 0x000000ff0a007986 */ /* 0x0003e8000c11591a */
[----:B------:R1:W-:Y:S04]  /*09f0*/  STG.E.STRONG.SYS desc[UR26][R12.64], RZ ;  /* 0x000000ff0c007986 */ /* 0x0003e8000c11591a */
[----:B------:R-:W2:Y:S04]  /*0a00*/  LDG.E.STRONG.SYS R14, desc[UR26][R14.64] ;  /* 0x0000001a0e0e7981 */ /* 0x000ea8000c1f5900 */
[----:B------:R-:W2:Y:S01]  /*0a10*/  LDG.E.STRONG.SYS R17, desc[UR26][R16.64] ;  /* 0x0000001a10117981 */ /* 0x000ea2000c1f5900 */
[----:B------:R-:W-:Y:S01]  /*0a20*/  MOV R6, UR20 ;  /* 0x0000001400067c02 */ /* 0x000fe20008000f00 */
[----:B------:R-:W-:-:S02]  /*0a30*/  IMAD.U32 R7, RZ, RZ, UR21 ;  /* 0x00000015ff077e24 */ /* 0x000fc4000f8e00ff */
[----:B--2---:R-:W-:-:S05]  /*0a40*/  IMAD.IADD R5, R14, 0x1, R17 ;  /* 0x000000010e057824 */ /* 0x004fca00078e0211 */
[----:B------:R1:W-:Y:S02]  /*0a50*/  STG.E.STRONG.SYS desc[UR26][R6.64], R5 ;  /* 0x0000000506007986 */ /* 0x0003e4000c11591a */
.L_x_3:
[----:B------:R-:W-:Y:S05]  /*0a60*/  BSYNC.RECONVERGENT B0 ;  /* 0x0000000000007941 */ /* 0x000fea0003800200 */
.L_x_1:
[----:B------:R-:W-:Y:S01]  /*0a70*/  BAR.SYNC.DEFER_BLOCKING 0x0 ;  /* 0x0000000000007b1d */ /* 0x000fe20000010000 */
[----:B------:R-:W-:-:S05]  /*0a80*/  UIADD3 UR4, UPT, UPT, UR4, 0x1, URZ ;  /* 0x0000000104047890 */ /* 0x000fca000fffe0ff */
[----:B------:R-:W-:Y:S07]  /*0a90*/  BRA `(.L_x_4) ;  /* 0xfffffff800187947 */ /* 0x000fee000383ffff */
.L_x_0:
[----:B------:R-:W0:Y:S01]  /*0aa0*/  LDC R7, c[0x0][0x398] ;  /* 0x0000e600ff077b82 */ /* 0x000e220000000800 */
[----:B-----5:R-:W-:Y:S01]  /*0ab0*/  ISETP.GE.AND P3, PT, R3, RZ, PT ;  /* 0x000000ff0300720c */ /* 0x020fe20003f66270 */
[----:B------:R-:W-:-:S12]  /*0ac0*/  IMAD.MOV.U32 R4, RZ, RZ, RZ ;  /* 0x000000ffff047224 */ /* 0x000fd800078e00ff */
[----:B------:R-:W1:Y:S01]  /*0ad0*/  @P3 LDC.64 R8, c[0x0][0x388] ;  /* 0x0000e200ff083b82 */ /* 0x000e620000000a00 */
[----:B0-----:R-:W-:-:S04]  /*0ae0*/  IABS R12, R7 ;  /* 0x00000007000c7213 */ /* 0x001fc80000000000 */
[----:B------:R-:W0:Y:S01]  /*0af0*/  I2F.RP R5, R12 ;  /* 0x0000000c00057306 */ /* 0x000e220000209400 */
[----:B-1----:R-:W-:-:S07]  /*0b00*/  @P3 IMAD.WIDE.U32 R8, R3, 0x4, R8 ;  /* 0x0000000403083825 */ /* 0x002fce00078e0008 */
[----:B0-----:R-:W0:Y:S01]  /*0b10*/  MUFU.RCP R5, R5 ;  /* 0x0000000500057308 */ /* 0x001e220000001000 */
[----:B------:R1:W5:Y:S01]  /*0b20*/  @P3 LDG.E R4, desc[UR26][R8.64] ;  /* 0x0000001a08043981 */ /* 0x000362000c1e1900 */
[----:B------:R-:W-:Y:S01]  /*0b30*/  BSSY.RECONVERGENT B0, `(.L_x_5) ;  /* 0x000002d000007945 */ /* 0x000fe20003800200 */
[----:B-1----:R-:W-:Y:S01]  /*0b40*/  IABS R8, R3 ;  /* 0x0000000300087213 */ /* 0x002fe20000000000 */
[----:B0-----:R-:W-:-:S04]  /*0b50*/  VIADD R10, R5, 0xffffffe ;  /* 0x0ffffffe050a7836 */ /* 0x001fc80000000000 */
[----:B------:R0:W1:Y:S02]  /*0b60*/  F2I.FTZ.U32.TRUNC.NTZ R11, R10 ;  /* 0x0000000a000b7305 */ /* 0x000064000021f000 */
[----:B0-----:R-:W-:Y:S02]  /*0b70*/  HFMA2 R10, -RZ, RZ, 0, 0 ;  /* 0x00000000ff0a7431 */ /* 0x001fe400000001ff */
[----:B-1----:R-:W-:-:S04]  /*0b80*/  IMAD.MOV R13, RZ, RZ, -R11 ;  /* 0x000000ffff0d7224 */ /* 0x002fc800078e0a0b */
[----:B------:R-:W-:-:S04]  /*0b90*/  IMAD R13, R13, R12, RZ ;  /* 0x0000000c0d0d7224 */ /* 0x000fc800078e02ff */
[----:B------:R-:W-:-:S06]  /*0ba0*/  IMAD.HI.U32 R11, R11, R13, R10 ;  /* 0x0000000d0b0b7227 */ /* 0x000fcc00078e000a */
[----:B------:R-:W-:-:S04]  /*0bb0*/  IMAD.HI.U32 R6, R11, R8, RZ ;  /* 0x000000080b067227 */ /* 0x000fc800078e00ff */
[----:B------:R-:W-:-:S04]  /*0bc0*/  IMAD.MOV R5, RZ, RZ, -R6 ;  /* 0x000000ffff057224 */ /* 0x000fc800078e0a06 */
[----:B------:R-:W-:-:S05]  /*0bd0*/  IMAD R5, R12, R5, R8 ;  /* 0x000000050c057224 */ /* 0x000fca00078e0208 */
[----:B------:R-:W-:-:S13]  /*0be0*/  ISETP.GT.U32.AND P1, PT, R12, R5, PT ;  /* 0x000000050c00720c */ /* 0x000fda0003f24070 */
[----:B------:R-:W-:Y:S02]  /*0bf0*/  @!P1 IMAD.IADD R5, R5, 0x1, -R12 ;  /* 0x0000000105059824 */ /* 0x000fe400078e0a0c */
[----:B------:R-:W-:Y:S01]  /*0c00*/  @!P1 VIADD R6, R6, 0x1 ;  /* 0x0000000106069836 */ /* 0x000fe20000000000 */
[----:B------:R-:W-:Y:S02]  /*0c10*/  ISETP.NE.AND P1, PT, R7, RZ, PT ;  /* 0x000000ff0700720c */ /* 0x000fe40003f25270 */
[----:B------:R-:W-:Y:S02]  /*0c20*/  ISETP.GE.U32.AND P0, PT, R5, R12, PT ;  /* 0x0000000c0500720c */ /* 0x000fe40003f06070 */
[----:B------:R-:W-:-:S04]  /*0c30*/  LOP3.LUT R5, R3, R7, RZ, 0x3c, !PT ;  /* 0x0000000703057212 */ /* 0x000fc800078e3cff */
[----:B------:R-:W-:-:S07]  /*0c40*/  ISETP.GE.AND P2, PT, R5, RZ, PT ;  /* 0x000000ff0500720c */ /* 0x000fce0003f46270 */
[----:B------:R-:W-:-:S06]  /*0c50*/  @P0 VIADD R6, R6, 0x1 ;  /* 0x0000000106060836 */ /* 0x000fcc0000000000 */
[----:B------:R-:W-:Y:S01]  /*0c60*/  @!P2 IMAD.MOV R6, RZ, RZ, -R6 ;  /* 0x000000ffff06a224 */ /* 0x000fe200078e0a06 */
[----:B------:R-:W-:Y:S02]  /*0c70*/  ISETP.GT.AND P2, PT, R3, -0x1, PT ;  /* 0xffffffff0300780c */ /* 0x000fe40003f44270 */
[----:B------:R-:W-:-:S04]  /*0c80*/  @!P1 LOP3.LUT R6, RZ, R7, RZ, 0x33, !PT ;  /* 0x00000007ff069212 */ /* 0x000fc800078e33ff */
[C---:B------:R-:W-:Y:S02]  /*0c90*/  ISETP.GT.AND P0, PT, R6.reuse, RZ, P2 ;  /* 0x000000ff0600720c */ /* 0x040fe40001704270 */
[----:B------:R-:W-:-:S05]  /*0ca0*/  IADD3 R8, PT, PT, -R6, RZ, RZ ;  /* 0x000000ff06087210 */ /* 0x000fca0007ffe1ff */
[----:B------:R-:W-:-:S06]  /*0cb0*/  IMAD R5, R7, R8, R3 ;  /* 0x0000000807057224 */ /* 0x000fcc00078e0203 */
[----:B------:R-:W-:Y:S05]  /*0cc0*/  @!P0 BRA `(.L_x_6) ;  /* 0x00000000004c8947 */ /* 0x000fea0003800000 */
[----:B------:R-:W0:Y:S01]  /*0cd0*/  LDC.64 R8, c[0x0][0x390] ;  /* 0x0000e400ff087b82 */ /* 0x000e220000000a00 */
[----:B------:R-:W-:-:S04]  /*0ce0*/  VIADD R12, R6, 0xffffffff ;  /* 0xffffffff060c7836 */ /* 0x000fc80000000000 */
[----:B------:R-:W-:-:S03]  /*0cf0*/  IMAD R17, R12, R7, R5 ;  /* 0x000000070c117224 */ /* 0x000fc600078e0205 */
[----:B------:R-:W1:Y:S01]  /*0d00*/  LDC.64 R10, c[0x0][0x388] ;  /* 0x0000e200ff0a7b82 */ /* 0x000e620000000a00 */
[----:B0-----:R-:W-:-:S06]  /*0d10*/  IMAD.WIDE R8, R17, 0x4, R8 ;  /* 0x0000000411087825 */ /* 0x001fcc00078e0208 */
[----:B------:R-:W2:Y:S01]  /*0d20*/  LDG.E R9, desc[UR26][R8.64] ;  /* 0x0000001a08097981 */ /* 0x000ea2000c1e1900 */
[----:B-1----:R-:W-:-:S05]  /*0d30*/  IMAD.WIDE R10, R17, 0x4, R10 ;  /* 0x00000004110a7825 */ /* 0x002fca00078e020a */
[----:B------:R-:W2:Y:S02]  /*0d40*/  LDG.E R13, desc[UR26][R10.64] ;  /* 0x0000001a0a0d7981 */ /* 0x000ea4000c1e1900 */
[----:B--2---:R-:W-:-:S04]  /*0d50*/  ISETP.NE.AND P1, PT, R9, R13, PT ;  /* 0x0000000d0900720c */ /* 0x004fc80003f25270 */
[----:B-----5:R-:W-:-:S13]  /*0d60*/  ISETP.GE.OR P1, PT, R13, R4, !P1 ;  /* 0x000000040d00720c */ /* 0x020fda0004f26670 */
[----:B------:R-:W-:Y:S05]  /*0d70*/  @P1 BRA `(.L_x_6) ;  /* 0x0000000000201947 */ /* 0x000fea0003800000 */
[----:B------:R-:W-:-:S05]  /*0d80*/  VIMNMX R9, PT, PT, R9, R4, PT ;  /* 0x0000000409097248 */ /* 0x000fca0003fe0100 */
[----:B------:R-:W-:Y:S01]  /*0d90*/  REDG.E.MAX.S32.STRONG.GPU desc[UR26][R10.64], R9 ;  /* 0x000000090a00798e */ /* 0x000fe2000d12e31a */
[----:B------:R-:W-:-:S13]  /*0da0*/  ISETP.GE.AND P1, PT, R17, 0x1, PT ;  /* 0x000000011100780c */ /* 0x000fda0003f26270 */
[----:B------:R-:W0:Y:S02]  /*0db0*/  @P1 LDS R13, [R2] ;  /* 0x00000000020d1984 */ /* 0x000e240000000800 */
[C---:B0-----:R-:W-:Y:S02]  /*0dc0*/  @P1 VIADD R15, R13.reuse, 0x1 ;  /* 0x000000010d0f1836 */ /* 0x041fe40000000000 */
[----:B------:R-:W-:-:S03]  /*0dd0*/  @P1 IMAD R13, R13, 0x4, R2 ;  /* 0x000000040d0d1824 */ /* 0x000fc600078e0202 */
[----:B------:R0:W-:Y:S04]  /*0de0*/  @P1 STS [R2], R15 ;  /* 0x0000000f02001388 */ /* 0x0001e80000000800 */
[----:B------:R0:W-:Y:S02]  /*0df0*/  @P1 STS [R13+0x4], R17 ;  /* 0x000004110d001388 */ /* 0x0001e40000000800 */
.L_x_6:
[----:B------:R-:W-:Y:S05]  /*0e00*/  BSYNC.RECONVERGENT B0 ;  /* 0x0000000000007941 */ /* 0x000fea0003800200 */
.L_x_5:
[----:B------:R-:W1:Y:S01]  /*0e10*/  LDCU UR22, c[0x0][0x39c] ;  /* 0x00007380ff1677ac */ /* 0x000e620008000800 */
[C---:B------:R-:W-:Y:S01]  /*0e20*/  ISETP.GE.AND P1, PT, R5.reuse, 0x1, PT ;  /* 0x000000010500780c */ /* 0x040fe20003f26270 */
[----:B------:R-:W-:Y:S01]  /*0e30*/  BSSY.RECONVERGENT B0, `(.L_x_7) ;  /* 0x0000019000007945 */ /* 0x000fe20003800200 */
[----:B------:R-:W-:Y:S02]  /*0e40*/  ISETP.GE.OR P3, PT, R5, UR5, !P3 ;  /* 0x0000000505007c0c */ /* 0x000fe4000df66670 */
[----:B------:R-:W-:Y:S01]  /*0e50*/  ISETP.LT.OR P1, PT, R3, RZ, !P1 ;  /* 0x000000ff0300720c */ /* 0x000fe20004f21670 */
[----:B-1----:R-:W-:-:S06]  /*0e60*/  UIADD3 UR22, UPT, UPT, UR22, -0x1, URZ ;  /* 0xffffffff16167890 */ /* 0x002fcc000fffe0ff */
[----:B------:R-:W-:-:S13]  /*0e70*/  ISETP.LT.AND P2, PT, R6, UR22, P2 ;  /* 0x0000001606007c0c */ /* 0x000fda0009741270 */
[----:B------:R-:W-:Y:S05]  /*0e80*/  @!P2 BRA `(.L_x_8) ;  /* 0x00000000004ca947 */ /* 0x000fea0003800000 */
[----:B------:R-:W1:Y:S01]  /*0e90*/  LDC.64 R8, c[0x0][0x390] ;  /* 0x0000e400ff087b82 */ /* 0x000e620000000a00 */
[----:B------:R-:W-:-:S04]  /*0ea0*/  IMAD R12, R6, R7, R7 ;  /* 0x00000007060c7224 */ /* 0x000fc800078e0207 */
[----:B0-----:R-:W-:-:S03]  /*0eb0*/  IMAD.IADD R17, R5, 0x1, R12 ;  /* 0x0000000105117824 */ /* 0x001fc600078e020c */
[----:B------:R-:W0:Y:S01]  /*0ec0*/  LDC.64 R10, c[0x0][0x388] ;  /* 0x0000e200ff0a7b82 */ /* 0x000e220000000a00 */
[----:B-1----:R-:W-:-:S06]  /*0ed0*/  IMAD.WIDE R8, R17, 0x4, R8 ;  /* 0x0000000411087825 */ /* 0x002fcc00078e0208 */
[----:B------:R-:W2:Y:S01]  /*0ee0*/  LDG.E R9, desc[UR26][R8.64] ;  /* 0x0000001a08097981 */ /* 0x000ea2000c1e1900 */
[----:B0-----:R-:W-:-:S05]  /*0ef0*/  IMAD.WIDE R10, R17, 0x4, R10 ;  /* 0x00000004110a7825 */ /* 0x001fca00078e020a */
        /* <DEDUP_REMOVED lines=8> */
[C---:B0-----:R-:W-:Y:S01]  /*0f80*/  @P4 VIADD R15, R13.reuse, 0x1 ;  /* 0x000000010d0f4836 */ /* 0x041fe20000000000 */
[----:B------:R-:W-:-:S04]  /*0f90*/  @P4 LEA R13, R13, R2, 0x2 ;  /* 0x000000020d0d4211 */ /* 0x000fc800078e10ff */
[----:B------:R1:W-:Y:S04]  /*0fa0*/  @P4 STS [R2], R15 ;  /* 0x0000000f02004388 */ /* 0x0003e80000000800 */
[----:B------:R1:W-:Y:S02]  /*0fb0*/  @P4 STS [R13+0x4], R17 ;  /* 0x000004110d004388 */ /* 0x0003e40000000800 */
.L_x_8:
[----:B------:R-:W-:Y:S05]  /*0fc0*/  BSYNC.RECONVERGENT B0 ;  /* 0x0000000000007941 */ /* 0x000fea0003800200 */
.L_x_7:
[----:B------:R-:W-:Y:S04]  /*0fd0*/  BSSY.RECONVERGENT B0, `(.L_x_9) ;  /* 0x000001b000007945 */ /* 0x000fe80003800200 */
[----:B------:R-:W-:Y:S05]  /*0fe0*/  @P1 BRA `(.L_x_10) ;  /* 0x0000000000641947 */ /* 0x000fea0003800000 */
[----:B------:R-:W2:Y:S01]  /*0ff0*/  LDCU.64 UR22, c[0x0][0x388] ;  /* 0x00007100ff1677ac */ /* 0x000ea20008000a00 */
[----:B------:R-:W-:Y:S01]  /*1000*/  IMAD R12, R6, R7, RZ ;  /* 0x00000007060c7224 */ /* 0x000fe200078e02ff */
[----:B------:R-:W3:Y:S04]  /*1010*/  LDCU.64 UR28, c[0x0][0x390] ;  /* 0x00007200ff1c77ac */ /* 0x000ee80008000a00 */
[----:B------:R-:W-:-:S04]  /*1020*/  IADD3 R11, P1, PT, R5, R12, RZ ;  /* 0x0000000c050b7210 */ /* 0x000fc80007f3e0ff */
[----:B------:R-:W-:Y:S01]  /*1030*/  LEA.HI.X.SX32 R8, R12, RZ, 0x1, P1 ;  /* 0x000000ff0c087211 */ /* 0x000fe200008f0eff */
[----:B------:R-:W-:-:S03]  /*1040*/  IMAD.SHL.U32 R10, R11, 0x4, RZ ;  /* 0x000000040b0a7824 */ /* 0x000fc600078e00ff */
[----:B------:R-:W-:Y:S02]  /*1050*/  SHF.L.U64.HI R11, R11, 0x2, R8 ;  /* 0x000000020b0b7819 */ /* 0x000fe40000010208 */
[C---:B--2---:R-:W-:Y:S02]  /*1060*/  IADD3 R8, P1, PT, R10.reuse, UR22, RZ ;  /* 0x000000160a087c10 */ /* 0x044fe4000ff3e0ff */
[----:B---3--:R-:W-:Y:S02]  /*1070*/  IADD3 R10, P4, PT, R10, UR28, RZ ;  /* 0x0000001c0a0a7c10 */ /* 0x008fe4000ff9e0ff */
[C---:B------:R-:W-:Y:S02]  /*1080*/  IADD3.X R9, PT, PT, R11.reuse, UR23, RZ, P1, !PT ;  /* 0x000000170b097c10 */ /* 0x040fe40008ffe4ff */
[----:B------:R-:W-:-:S03]  /*1090*/  IADD3.X R11, PT, PT, R11, UR29, RZ, P4, !PT ;  /* 0x0000001d0b0b7c10 */ /* 0x000fc6000a7fe4ff */
[----:B01----:R-:W2:Y:S04]  /*10a0*/  LDG.E R13, desc[UR26][R8.64+-0x4] ;  /* 0xfffffc1a080d7981 */ /* 0x003ea8000c1e1900 */
[----:B------:R-:W2:Y:S02]  /*10b0*/  LDG.E R11, desc[UR26][R10.64+-0x4] ;  /* 0xfffffc1a0a0b7981 */ /* 0x000ea4000c1e1900 */
[----:B--2---:R-:W-:-:S04]  /*10c0*/  ISETP.NE.AND P1, PT, R11, R13, PT ;  /* 0x0000000d0b00720c */ /* 0x004fc80003f25270 */
[----:B-----5:R-:W-:-:S13]  /*10d0*/  ISETP.GE.OR P1, PT, R13, R4, !P1 ;  /* 0x000000040d00720c */ /* 0x020fda0004f26670 */
[----:B------:R-:W-:Y:S05]  /*10e0*/  @P1 BRA `(.L_x_10) ;  /* 0x0000000000241947 */ /* 0x000fea0003800000 */
[----:B------:R-:W-:-:S05]  /*10f0*/  VIMNMX R11, PT, PT, R11, R4, PT ;  /* 0x000000040b0b7248 */ /* 0x000fca0003fe0100 */
[----:B------:R-:W-:Y:S01]  /*1100*/  REDG.E.MAX.S32.STRONG.GPU desc[UR26][R8.64+-0x4], R11 ;  /* 0xfffffc0b0800798e */ /* 0x000fe2000d12e31a */
[----:B------:R-:W-:-:S04]  /*1110*/  IADD3 R12, PT, PT, R5, -0x1, R12 ;  /* 0xffffffff050c7810 */ /* 0x000fc80007ffe00c */
[----:B------:R-:W-:-:S13]  /*1120*/  ISETP.GE.AND P1, PT, R12, 0x1, PT ;  /* 0x000000010c00780c */ /* 0x000fda0003f26270 */
[----:B------:R-:W0:Y:S02]  /*1130*/  @P1 LDS R13, [R2] ;  /* 0x00000000020d1984 */ /* 0x000e240000000800 */
[C---:B0-----:R-:W-:Y:S02]  /*1140*/  @P1 VIADD R15, R13.reuse, 0x1 ;  /* 0x000000010d0f1836 */ /* 0x041fe40000000000 */
[----:B------:R-:W-:-:S03]  /*1150*/  @P1 IMAD R13, R13, 0x4, R2 ;  /* 0x000000040d0d1824 */ /* 0x000fc600078e0202 */
[----:B------:R2:W-:Y:S04]  /*1160*/  @P1 STS [R2], R15 ;  /* 0x0000000f02001388 */ /* 0x0005e80000000800 */
[----:B------:R2:W-:Y:S02]  /*1170*/  @P1 STS [R13+0x4], R12 ;  /* 0x0000040c0d001388 */ /* 0x0005e40000000800 */
.L_x_10:
[----:B------:R-:W-:Y:S05]  /*1180*/  BSYNC.RECONVERGENT B0 ;  /* 0x0000000000007941 */ /* 0x000fea0003800200 */
.L_x_9:
[----:B------:R-:W-:Y:S04]  /*1190*/  BSSY.RECONVERGENT B0, `(.L_x_11) ;  /* 0x000001b000007945 */ /* 0x000fe80003800200 */
[----:B------:R-:W-:Y:S05]  /*11a0*/  @P3 BRA `(.L_x_12) ;  /* 0x0000000000643947 */ /* 0x000fea0003800000 */
[----:B------:R-:W3:Y:S01]  /*11b0*/  LDCU.64 UR22, c[0x0][0x388] ;  /* 0x00007100ff1677ac */ /* 0x000ee20008000a00 */
[----:B--2---:R-:W-:Y:S01]  /*11c0*/  IMAD R12, R6, R7, RZ ;  /* 0x00000007060c7224 */ /* 0x004fe200078e02ff */
[----:B------:R-:W2:Y:S04]  /*11d0*/  LDCU.64 UR28, c[0x0][0x390] ;  /* 0x00007200ff1c77ac */ /* 0x000ea80008000a00 */
[----:B------:R-:W-:-:S04]  /*11e0*/  IADD3 R8, P1, PT, R5, R12, RZ ;  /* 0x0000000c05087210 */ /* 0x000fc80007f3e0ff */
[----:B------:R-:W-:Y:S01]  /*11f0*/  LEA.HI.X.SX32 R9, R12, RZ, 0x1, P1 ;  /* 0x000000ff0c097211 */ /* 0x000fe200008f0eff */
[----:B------:R-:W-:-:S03]  /*1200*/  IMAD.SHL.U32 R10, R8, 0x4, RZ ;  /* 0x00000004080a7824 */ /* 0x000fc600078e00ff */
[----:B------:R-:W-:Y:S02]  /*1210*/  SHF.L.U64.HI R11, R8, 0x2, R9 ;  /* 0x00000002080b7819 */ /* 0x000fe40000010209 */
[C---:B---3--:R-:W-:Y:S02]  /*1220*/  IADD3 R8, P1, PT, R10.reuse, UR22, RZ ;  /* 0x000000160a087c10 */ /* 0x048fe4000ff3e0ff */
[----:B--2---:R-:W-:Y:S02]  /*1230*/  IADD3 R10, P3, PT, R10, UR28, RZ ;  /* 0x0000001c0a0a7c10 */ /* 0x004fe4000ff7e0ff */
        /* <DEDUP_REMOVED lines=9> */
[----:B------:R-:W-:-:S04]  /*12d0*/  IADD3 R10, PT, PT, R5, 0x1, R12 ;  /* 0x00000001050a7810 */ /* 0x000fc80007ffe00c */
[----:B------:R-:W-:-:S13]  /*12e0*/  ISETP.GE.AND P1, PT, R10, 0x1, PT ;  /* 0x000000010a00780c */ /* 0x000fda0003f26270 */
[----:B------:R-:W0:Y:S02]  /*12f0*/  @P1 LDS R13, [R2] ;  /* 0x00000000020d1984 */ /* 0x000e240000000800 */
[C---:B0-----:R-:W-:Y:S01]  /*1300*/  @P1 VIADD R15, R13.reuse, 0x1 ;  /* 0x000000010d0f1836 */ /* 0x041fe20000000000 */
[----:B------:R-:W-:-:S04]  /*1310*/  @P1 LEA R13, R13, R2, 0x2 ;  /* 0x000000020d0d1211 */ /* 0x000fc800078e10ff */
[----:B------:R3:W-:Y:S04]  /*1320*/  @P1 STS [R2], R15 ;  /* 0x0000000f02001388 */ /* 0x0007e80000000800 */
[----:B------:R3:W-:Y:S02]  /*1330*/  @P1 STS [R13+0x4], R10 ;  /* 0x0000040a0d001388 */ /* 0x0007e40000000800 */
.L_x_12:
[----:B------:R-:W-:Y:S05]  /*1340*/  BSYNC.RECONVERGENT B0 ;  /* 0x0000000000007941 */ /* 0x000fea0003800200 */
.L_x_11:
[----:B------:R-:W4:Y:S02]  /*1350*/  LDCU UR22, c[0x0][0x3a0] ;  /* 0x00007400ff1677ac */ /* 0x000f240008000800 */
[----:B----4-:R-:W-:-:S09]  /*1360*/  UISETP.NE.AND UP0, UPT, UR22, 0x8, UPT ;  /* 0x000000081600788c */ /* 0x010fd2000bf05270 */
[----:B------:R-:W-:Y:S05]  /*1370*/  BRA.U UP0, `(.L_x_13) ;  /* 0x0000000500d87547 */ /* 0x000fea000b800000 */
[C---:B------:R-:W-:Y:S01]  /*1380*/  ISETP.LT.OR P1, PT, R5.reuse, 0x1, !P0 ;  /* 0x000000010500780c */ /* 0x040fe20004721670 */
[----:B------:R-:W-:Y:S01]  /*1390*/  BSSY.RECONVERGENT B0, `(.L_x_14) ;  /* 0x000001f000007945 */ /* 0x000fe20003800200 */
[C---:B------:R-:W-:Y:S02]  /*13a0*/  ISETP.LT.OR P3, PT, R5.reuse, 0x1, !P2 ;  /* 0x000000010500780c */ /* 0x040fe40005761670 */
[C---:B------:R-:W-:Y:S02]  /*13b0*/  ISETP.GE.OR P0, PT, R5.reuse, UR5, !P0 ;  /* 0x0000000505007c0c */ /* 0x040fe4000c706670 */
[----:B------:R-:W-:-:S07]  /*13c0*/  ISETP.GE.OR P2, PT, R5, UR5, !P2 ;  /* 0x0000000505007c0c */ /* 0x000fce000d746670 */
[----:B------:R-:W-:Y:S06]  /*13d0*/  @P1 BRA `(.L_x_15) ;  /* 0x0000000000681947 */ /* 0x000fec0003800000 */
[----:B--2---:R-:W-:Y:S01]  /*13e0*/  VIADD R12, R6, 0xffffffff ;  /* 0xffffffff060c7836 */ /* 0x004fe20000000000 */
[----:B------:R-:W2:Y:S03]  /*13f0*/  LDCU.64 UR22, c[0x0][0x388] ;  /* 0x00007100ff1677ac */ /* 0x000ea60008000a00 */
[----:B------:R-:W-:Y:S01]  /*1400*/  IMAD R12, R12, R7, RZ ;  /* 0x000000070c0c7224 */ /* 0x000fe200078e02ff */
[----:B------:R-:W4:Y:S04]  /*1410*/  LDCU.64 UR28, c[0x0][0x390] ;  /* 0x00007200ff1c77ac */ /* 0x000f280008000a00 */
[----:B------:R-:W-:-:S04]  /*1420*/  IADD3 R11, P1, PT, R5, R12, RZ ;  /* 0x0000000c050b7210 */ /* 0x000fc80007f3e0ff */
[----:B------:R-:W-:Y:S01]  /*1430*/  LEA.HI.X.SX32 R8, R12, RZ, 0x1, P1 ;  /* 0x000000ff0c087211 */ /* 0x000fe200008f0eff */
[----:B---3--:R-:W-:-:S03]  /*1440*/  IMAD.SHL.U32 R10, R11, 0x4, RZ ;  /* 0x000000040b0a7824 */ /* 0x008fc600078e00ff */
[----:B------:R-:W-:Y:S02]  /*1450*/  SHF.L.U64.HI R11, R11, 0x2, R8 ;  /* 0x000000020b0b7819 */ /* 0x000fe40000010208 */
[C---:B--2---:R-:W-:Y:S02]  /*1460*/  IADD3 R8, P1, PT, R10.reuse, UR22, RZ ;  /* 0x000000160a087c10 */ /* 0x044fe4000ff3e0ff */
[----:B----4-:R-:W-:Y:S02]  /*1470*/  IADD3 R10, P4, PT, R10, UR28, RZ ;  /* 0x0000001c0a0a7c10 */ /* 0x010fe4000ff9e0ff */
        /* <DEDUP_REMOVED lines=16> */
.L_x_15:
[----:B------:R-:W-:Y:S05]  /*1580*/  BSYNC.RECONVERGENT B0 ;  /* 0x0000000000007941 */ /* 0x000fea0003800200 */
.L_x_14:
[----:B------:R-:W-:Y:S04]  /*1590*/  BSSY.RECONVERGENT B0, `(.L_x_16) ;  /* 0x000001c000007945 */ /* 0x000fe80003800200 */
[----:B------:R-:W-:Y:S05]  /*15a0*/  @P0 BRA `(.L_x_17) ;  /* 0x0000000000680947 */ /* 0x000fea0003800000 */
[----:B------:R-:W0:Y:S01]  /*15b0*/  LDCU.64 UR22, c[0x0][0x388] ;  /* 0x00007100ff1677ac */ /* 0x000e220008000a00 */
[----:B------:R-:W-:Y:S01]  /*15c0*/  VIADD R8, R6, 0xffffffff ;  /* 0xffffffff06087836 */ /* 0x000fe20000000000 */
[----:B------:R-:W1:Y:S03]  /*15d0*/  LDCU.64 UR28, c[0x0][0x390] ;  /* 0x00007200ff1c77ac */ /* 0x000e660008000a00 */
[----:B--2-4-:R-:W-:-:S05]  /*15e0*/  IMAD R12, R8, R7, RZ ;  /* 0x00000007080c7224 */ /* 0x014fca00078e02ff */
[----:B------:R-:W-:-:S04]  /*15f0*/  IADD3 R8, P0, PT, R5, R12, RZ ;  /* 0x0000000c05087210 */ /* 0x000fc80007f1e0ff */
[----:B------:R-:W-:Y:S02]  /*1600*/  LEA.HI.X.SX32 R9, R12, RZ, 0x1, P0 ;  /* 0x000000ff0c097211 */ /* 0x000fe400000f0eff */
[C---:B---3--:R-:W-:Y:S02]  /*1610*/  SHF.L.U32 R10, R8.reuse, 0x2, RZ ;  /* 0x00000002080a7819 */ /* 0x048fe400000006ff */
[----:B------:R-:W-:Y:S02]  /*1620*/  SHF.L.U64.HI R11, R8, 0x2, R9 ;  /* 0x00000002080b7819 */ /* 0x000fe40000010209 */
[C---:B0-----:R-:W-:Y:S02]  /*1630*/  IADD3 R8, P0, PT, R10.reuse, UR22, RZ ;  /* 0x000000160a087c10 */ /* 0x041fe4000ff1e0ff */
[----:B-1----:R-:W-:Y:S02]  /*1640*/  IADD3 R10, P1, PT, R10, UR28, RZ ;  /* 0x0000001c0a0a7c10 */ /* 0x002fe4000ff3e0ff */
[----:B------:R-:W-:-:S02]  /*1650*/  IADD3.X R9, PT, PT, R11, UR23, RZ, P0, !PT ;  /* 0x000000170b097c10 */ /* 0x000fc400087fe4ff */
[----:B------:R-:W-:-:S03]  /*1660*/  IADD3.X R11, PT, PT, R11, UR29, RZ, P1, !PT ;  /* 0x0000001d0b0b7c10 */ /* 0x000fc60008ffe4ff */
[----:B------:R-:W2:Y:S04]  /*1670*/  LDG.E R13, desc[UR26][R8.64+0x4] ;  /* 0x0000041a080d7981 */ /* 0x000ea8000c1e1900 */
        /* <DEDUP_REMOVED lines=9> */
[C---:B0-----:R-:W-:Y:S02]  /*1710*/  @P0 VIADD R15, R13.reuse, 0x1 ;  /* 0x000000010d0f0836 */ /* 0x041fe40000000000 */
[----:B------:R-:W-:-:S03]  /*1720*/  @P0 IMAD R13, R13, 0x4, R2 ;  /* 0x000000040d0d0824 */ /* 0x000fc600078e0202 */
[----:B------:R0:W-:Y:S04]  /*1730*/  @P0 STS [R2], R15 ;  /* 0x0000000f02000388 */ /* 0x0001e80000000800 */
[----:B------:R0:W-:Y:S02]  /*1740*/  @P0 STS [R13+0x4], R10 ;  /* 0x0000040a0d000388 */ /* 0x0001e40000000800 */
.L_x_17:
[----:B------:R-:W-:Y:S05]  /*1750*/  BSYNC.RECONVERGENT B0 ;  /* 0x0000000000007941 */ /* 0x000fea0003800200 */
.L_x_16:
[----:B------:R-:W-:Y:S04]  /*1760*/  BSSY.RECONVERGENT B0, `(.L_x_18) ;  /* 0x000001b000007945 */ /* 0x000fe80003800200 */
[----:B------:R-:W-:Y:S05]  /*1770*/  @P3 BRA `(.L_x_19) ;  /* 0x0000000000643947 */ /* 0x000fea0003800000 */
[----:B------:R-:W1:Y:S01]  /*1780*/  LDCU.64 UR22, c[0x0][0x388] ;  /* 0x00007100ff1677ac */ /* 0x000e620008000a00 */
[----:B--2-4-:R-:W-:Y:S01]  /*1790*/  IMAD R12, R6, R7, R7 ;  /* 0x00000007060c7224 */ /* 0x014fe200078e0207 */
[----:B------:R-:W2:Y:S04]  /*17a0*/  LDCU.64 UR28, c[0x0][0x390] ;  /* 0x00007200ff1c77ac */ /* 0x000ea80008000a00 */
[----:B------:R-:W-:-:S04]  /*17b0*/  IADD3 R11, P0, PT, R5, R12, RZ ;  /* 0x0000000c050b7210 */ /* 0x000fc80007f1e0ff */
[----:B------:R-:W-:Y:S01]  /*17c0*/  LEA.HI.X.SX32 R8, R12, RZ, 0x1, P0 ;  /* 0x000000ff0c087211 */ /* 0x000fe200000f0eff */
[----:B0--3--:R-:W-:-:S03]  /*17d0*/  IMAD.SHL.U32 R10, R11, 0x4, RZ ;  /* 0x000000040b0a7824 */ /* 0x009fc600078e00ff */
[----:B------:R-:W-:Y:S02]  /*17e0*/  SHF.L.U64.HI R11, R11, 0x2, R8 ;  /* 0x000000020b0b7819 */ /* 0x000fe40000010208 */
[C---:B-1----:R-:W-:Y:S02]  /*17f0*/  IADD3 R8, P0, PT, R10.reuse, UR22, RZ ;  /* 0x000000160a087c10 */ /* 0x042fe4000ff1e0ff */
[----:B--2---:R-:W-:Y:S02]  /*1800*/  IADD3 R10, P1, PT, R10, UR28, RZ ;  /* 0x0000001c0a0a7c10 */ /* 0x004fe4000ff3e0ff */
[C---:B------:R-:W-:Y:S02]  /*1810*/  IADD3.X R9, PT, PT, R11.reuse, UR23, RZ, P0, !PT ;  /* 0x000000170b097c10 */ /* 0x040fe400087fe4ff */
        /* <DEDUP_REMOVED lines=15> */
.L_x_19:
[----:B------:R-:W-:Y:S05]  /*1910*/  BSYNC.RECONVERGENT B0 ;  /* 0x0000000000007941 */ /* 0x000fea0003800200 */
.L_x_18:
[----:B------:R-:W-:Y:S04]  /*1920*/  BSSY.RECONVERGENT B0, `(.L_x_13) ;  /* 0x000001b000007945 */ /* 0x000fe80003800200 */
[----:B------:R-:W-:Y:S05]  /*1930*/  @P2 BRA `(.L_x_20) ;  /* 0x0000000000642947 */ /* 0x000fea0003800000 */
[----:B------:R-:W1:Y:S01]  /*1940*/  LDCU.64 UR22, c[0x0][0x388] ;  /* 0x00007100ff1677ac */ /* 0x000e620008000a00 */
[----:B0--3--:R-:W-:Y:S01]  /*1950*/  IMAD R10, R6, R7, R7 ;  /* 0x00000007060a7224 */ /* 0x009fe200078e0207 */
[----:B------:R-:W0:Y:S04]  /*1960*/  LDCU.64 UR28, c[0x0][0x390] ;  /* 0x00007200ff1c77ac */ /* 0x000e280008000a00 */
[----:B------:R-:W-:-:S04]  /*1970*/  IADD3 R6, P0, PT, R5, R10, RZ ;  /* 0x0000000a05067210 */ /* 0x000fc80007f1e0ff */
[----:B------:R-:W-:Y:S02]  /*1980*/  LEA.HI.X.SX32 R7, R10, RZ, 0x1, P0 ;  /* 0x000000ff0a077211 */ /* 0x000fe400000f0eff */
[C---:B------:R-:W-:Y:S02]  /*1990*/  SHF.L.U32 R8, R6.reuse, 0x2, RZ ;  /* 0x0000000206087819 */ /* 0x040fe400000006ff */
[----:B------:R-:W-:Y:S02]  /*19a0*/  SHF.L.U64.HI R9, R6, 0x2, R7 ;  /* 0x0000000206097819 */ /* 0x000fe40000010207 */
[C---:B-1----:R-:W-:Y:S02]  /*19b0*/  IADD3 R6, P0, PT, R8.reuse, UR22, RZ ;  /* 0x0000001608067c10 */ /* 0x042fe4000ff1e0ff */
[----:B0-----:R-:W-:Y:S02]  /*19c0*/  IADD3 R8, P1, PT, R8, UR28, RZ ;  /* 0x0000001c08087c10 */ /* 0x001fe4000ff3e0ff */
[----:B------:R-:W-:-:S02]  /*19d0*/  IADD3.X R7, PT, PT, R9, UR23, RZ, P0, !PT ;  /* 0x0000001709077c10 */ /* 0x000fc400087fe4ff */
[----:B------:R-:W-:-:S03]  /*19e0*/  IADD3.X R9, PT, PT, R9, UR29, RZ, P1, !PT ;  /* 0x0000001d09097c10 */ /* 0x000fc60008ffe4ff */
[----:B------:R-:W3:Y:S04]  /*19f0*/  LDG.E R11, desc[UR26][R6.64+0x4] ;  /* 0x0000041a060b7981 */ /* 0x000ee8000c1e1900 */
[----:B------:R-:W3:Y:S01]  /*1a00*/  LDG.E R8, desc[UR26][R8.64+0x4] ;  /* 0x0000041a08087981 */ /* 0x000ee2000c1e1900 */
[----:B------:R-:W-:Y:S02]  /*1a10*/  IADD3 R10, PT, PT, R5, 0x1, R10 ;  /* 0x00000001050a7810 */ /* 0x000fe40007ffe00a */
[----:B---3--:R-:W-:-:S04]  /*1a20*/  ISETP.NE.AND P0, PT, R8, R11, PT ;  /* 0x0000000b0800720c */ /* 0x008fc80003f05270 */
        /* <DEDUP_REMOVED lines=10> */
.L_x_20:
[----:B------:R-:W-:Y:S05]  /*1ad0*/  BSYNC.RECONVERGENT B0 ;  /* 0x0000000000007941 */ /* 0x000fea0003800200 */
.L_x_13:
[----:B0-----:R-:W0:Y:S01]  /*1ae0*/  LDS R9, [R2] ;  /* 0x0000000002097984 */ /* 0x001e220000000800 */
[----:B------:R-:W-:Y:S01]  /*1af0*/  BSSY.RECONVERGENT B0, `(.L_x_21) ;  /* 0x0000031000007945 */ /* 0x000fe20003800200 */
[----:B0-----:R-:W-:-:S13]  /*1b00*/  ISETP.NE.AND P0, PT, R9, RZ, PT ;  /* 0x000000ff0900720c */ /* 0x001fda0003f05270 */
[----:B------:R-:W-:Y:S05]  /*1b10*/  @!P0 BRA `(.L_x_22) ;  /* 0x0000000000b88947 */ /* 0x000fea0003800000 */
[----:B------:R-:W0:Y:S01]  /*1b20*/  LDCU.64 UR22, c[0x4][0x18] ;  /* 0x01000300ff1677ac */ /* 0x000e220008000a00 */
[----:B-----5:R-:W-:Y:S01]  /*1b30*/  VOTE.ANY R4, PT, PT ;  /* 0x0000000000047806 */ /* 0x020fe200038e0100 */
[----:B------:R-:W-:Y:S02]  /*1b40*/  IMAD.U32 R6, RZ, RZ, UR14 ;  /* 0x0000000eff067e24 */ /* 0x000fe4000f8e00ff */
[----:B------:R-:W-:Y:S01]  /*1b50*/  IMAD.U32 R7, RZ, RZ, UR15 ;  /* 0x0000000fff077e24 */ /* 0x000fe2000f8e00ff */
[----:B------:R-:W-:Y:S01]  /*1b60*/  ISETP.EQ.U32.AND P0, PT, R4, -0x1, PT ;  /* 0xffffffff0400780c */ /* 0x000fe20003f02070 */
[----:B0-----:R-:W-:-:S12]  /*1b70*/  UIMAD.WIDE.U32 UR22, UR25, 0x4, UR22 ;  /* 0x00000004191678a5 */ /* 0x001fd8000f8e0016 */
[----:B------:R0:W5:Y:S01]  /*1b80*/  @!P0 ATOMG.E.ADD.STRONG.GPU PT, R8, desc[UR26][R6.64], R9 ;  /* 0x80000009060889a8 */ /* 0x00016200081ef11a */
[----:B------:R-:W-:Y:S01]  /*1b90*/  MOV R4, UR22 ;  /* 0x0000001600047c02 */ /* 0x000fe20008000f00 */
[----:B------:R-:W-:Y:S01]  /*1ba0*/  IMAD.U32 R5, RZ, RZ, UR23 ;  /* 0x00000017ff057e24 */ /* 0x000fe2000f8e00ff */
[----:B------:R-:W-:Y:S06]  /*1bb0*/  @!P0 BRA `(.L_x_23) ;  /* 0x00000000004c8947 */ /* 0x000fec0003800000 */
[----:B0-----:R-:W0:Y:S01]  /*1bc0*/  SHFL.UP P0, R6, R9, 0x1, RZ ;  /* 0x0420000009067989 */ /* 0x001e2200000000ff */
[----:B------:R-:W-:Y:S01]  /*1bd0*/  IMAD.MOV.U32 R11, RZ, RZ, R9 ;  /* 0x000000ffff0b7224 */ /* 0x000fe200078e0009 */
[----:B------:R-:W1:Y:S01]  /*1be0*/  S2R R7, SR_LANEID ;  /* 0x0000000000077919 */ /* 0x000e620000000000 */
[----:B0-----:R-:W-:-:S05]  /*1bf0*/  @P0 IMAD.IADD.U32 R11, R9, 0x1, R6 ;  /* 0x00000001090b0824 */ /* 0x001fca00078e0006 */
[----:B------:R-:W0:Y:S01]  /*1c00*/  SHFL.UP P0, R6, R11, 0x2, RZ ;  /* 0x044000000b067989 */ /* 0x000e2200000000ff */
[----:B-1----:R-:W-:Y:S01]  /*1c10*/  ISETP.EQ.U32.AND P1, PT, R7, 0x1f, PT ;  /* 0x0000001f0700780c */ /* 0x002fe20003f22070 */
[----:B------:R-:W-:Y:S02]  /*1c20*/  IMAD.U32 R7, RZ, RZ, UR15 ;  /* 0x0000000fff077e24 */ /* 0x000fe4000f8e00ff */
[----:B0-----:R-:W-:-:S05]  /*1c30*/  @P0 IMAD.IADD.U32 R11, R11, 0x1, R6 ;  /* 0x000000010b0b0824 */ /* 0x001fca00078e0006 */
[----:B------:R-:W0:Y:S02]  /*1c40*/  SHFL.UP P0, R6, R11, 0x4, RZ ;  /* 0x048000000b067989 */ /* 0x000e2400000000ff */
[----:B0-----:R-:W-:-:S05]  /*1c50*/  @P0 IADD3 R11, PT, PT, R11, R6, RZ ;  /* 0x000000060b0b0210 */ /* 0x001fca0007ffe0ff */
[----:B------:R-:W0:Y:S02]  /*1c60*/  SHFL.UP P0, R6, R11, 0x8, RZ ;  /* 0x050000000b067989 */ /* 0x000e2400000000ff */
[----:B0-----:R-:W-:Y:S02]  /*1c70*/  @P0 IMAD.IADD.U32 R11, R11, 0x1, R6 ;  /* 0x000000010b0b0824 */ /* 0x001fe400078e0006 */
[----:B------:R-:W-:-:S03]  /*1c80*/  IMAD.U32 R6, RZ, RZ, UR14 ;  /* 0x0000000eff067e24 */ /* 0x000fc6000f8e00ff */
[----:B-----5:R-:W0:Y:S02]  /*1c90*/  SHFL.UP P0, R8, R11, 0x10, RZ ;  /* 0x060000000b087989 */ /* 0x020e2400000000ff */
[----:B0-----:R-:W-:-:S05]  /*1ca0*/  @P0 IMAD.IADD.U32 R11, R11, 0x1, R8 ;  /* 0x000000010b0b0824 */ /* 0x001fca00078e0008 */
[----:B------:R-:W2:Y:S04]  /*1cb0*/  @P1 ATOMG.E.ADD.STRONG.GPU PT, R6, desc[UR26][R6.64], R11 ;  /* 0x8000000b060619a8 */ /* 0x000ea800081ef11a */
[----:B--234-:R-:W-:Y:S04]  /*1cc0*/  SHFL.UP P0, R13, R11, 0x1, RZ ;  /* 0x042000000b0d7989 */ /* 0x01cfe800000000ff */
[----:B------:R-:W0:Y:S02]  /*1cd0*/  SHFL.IDX PT, R8, R6, 0x1f, 0x1f ;  /* 0x03e01f0006087f89 */ /* 0x000e2400000e0000 */
[----:B0-----:R-:W-:-:S07]  /*1ce0*/  @P0 IADD3 R8, PT, PT, R8, R13, RZ ;  /* 0x0000000d08080210 */ /* 0x001fce0007ffe0ff */
.L_x_23:
[----:B------:R-:W2:Y:S01]  /*1cf0*/  LDG.E.STRONG.SYS R5, desc[UR26][R4.64] ;  /* 0x0000001a04057981 */ /* 0x000ea2000c1f5900 */
[----:B------:R-:W-:-:S04]  /*1d00*/  ISETP.GE.AND P0, PT, R9, 0x1, PT ;  /* 0x000000010900780c */ /* 0x000fc80003f06270 */
[----:B--2--5:R-:W-:-:S13]  /*1d10*/  ISETP.GE.OR P0, PT, R8, R5, !P0 ;  /* 0x000000050800720c */ /* 0x024fda0004706670 */
[----:B------:R-:W-:Y:S05]  /*1d20*/  @P0 BRA `(.L_x_22) ;  /* 0x0000000000340947 */ /* 0x000fea0003800000 */
[----:B0-----:R-:W-:-:S07]  /*1d30*/  IMAD.MOV.U32 R9, RZ, RZ, RZ ;  /* 0x000000ffff097224 */ /* 0x001fce00078e00ff */
.L_x_24:
[----:B------:R-:W-:Y:S02]  /*1d40*/  IMAD.U32 R6, RZ, RZ, UR12 ;  /* 0x0000000cff067e24 */ /* 0x000fe4000f8e00ff */
[----:B------:R-:W-:-:S05]  /*1d50*/  IMAD.U32 R7, RZ, RZ, UR13 ;  /* 0x0000000dff077e24 */ /* 0x000fca000f8e00ff */
[----:B------:R-:W2:Y:S01]  /*1d60*/  LDG.E.64 R4, desc[UR26][R6.64] ;  /* 0x0000001a06047981 */ /* 0x000ea2000c1e1b00 */
[C---:B---3--:R-:W-:Y:S01]  /*1d70*/  IMAD R10, R9.reuse, 0x4, R2 ;  /* 0x00000004090a7824 */ /* 0x048fe200078e0202 */
[----:B-1--4-:R-:W-:Y:S01]  /*1d80*/  IADD3 R13, PT, PT, R8, R9, RZ ;  /* 0x00000009080d7210 */ /* 0x012fe20007ffe0ff */
[----:B------:R-:W-:-:S03]  /*1d90*/  VIADD R9, R9, 0x1 ;  /* 0x0000000109097836 */ /* 0x000fc60000000000 */
[----:B------:R-:W0:Y:S01]  /*1da0*/  LDS R11, [R10+0x4] ;  /* 0x000004000a0b7984 */ /* 0x000e220000000800 */
[----:B--2---:R-:W-:-:S05]  /*1db0*/  IMAD.WIDE R4, R13, 0x4, R4 ;  /* 0x000000040d047825 */ /* 0x004fca00078e0204 */
[----:B0-----:R-:W-:Y:S04]  /*1dc0*/  ST.E.STRONG.SYS desc[UR26][R4.64], R11 ;  /* 0x0000000b04007985 */ /* 0x001fe8000c11591a */
[----:B------:R-:W0:Y:S02]  /*1dd0*/  LDS R12, [R2] ;  /* 0x00000000020c7984 */ /* 0x000e240000000800 */
[----:B0-----:R-:W-:-:S13]  /*1de0*/  ISETP.GE.AND P0, PT, R9, R12, PT ;  /* 0x0000000c0900720c */ /* 0x001fda0003f06270 */
[----:B------:R-:W-:Y:S05]  /*1df0*/  @!P0 BRA `(.L_x_24) ;  /* 0xfffffffc00d08947 */ /* 0x000fea000383ffff */
.L_x_22:
[----:B------:R-:W-:Y:S05]  /*1e00*/  BSYNC.RECONVERGENT B0 ;  /* 0x0000000000007941 */ /* 0x000fea0003800200 */
.L_x_21:
[----:B------:R-:W-:-:S13]  /*1e10*/  ISETP.NE.AND P0, PT, R3, -0x2, PT ;  /* 0xfffffffe0300780c */ /* 0x000fda0003f05270 */
[----:B------:R-:W-:Y:S05]  /*1e20*/  @P0 BRA `(.L_x_25) ;  /* 0xffffffe400180947 */ /* 0x000fea000383ffff */
[----:B0-----:R-:W-:Y:S01]  /*1e30*/  IMAD.U32 R7, RZ, RZ, UR21 ;  /* 0x00000015ff077e24 */ /* 0x001fe2000f8e00ff */
[----:B------:R-:W0:Y:S01]  /*1e40*/  LDCU.64 UR22, c[0x0][0x380] ;  /* 0x00007000ff1677ac */ /* 0x000e220008000a00 */
[----:B------:R-:W-:-:S05]  /*1e50*/  IMAD.U32 R6, RZ, RZ, UR20 ;  /* 0x00000014ff067e24 */ /* 0x000fca000f8e00ff */
[----:B------:R-:W2:Y:S02]  /*1e60*/  LDG.E.STRONG.SYS R7, desc[UR26][R6.64] ;  /* 0x0000001a06077981 */ /* 0x000ea4000c1f5900 */
[----:B-1234-:R-:W1:Y:S01]  /*1e70*/  LDC.64 R2, c[0x4][0x40] ;  /* 0x01001000ff027b82 */ /* 0x01ee620000000a00 */
[----:B0-----:R-:W-:-:S06]  /*1e80*/  UIMAD.WIDE.U32 UR28, UR25, 0x4, UR22 ;  /* 0x00000004191c78a5 */ /* 0x001fcc000f8e0016 */
[----:B-----5:R-:W-:Y:S01]  /*1e90*/  IMAD.U32 R4, RZ, RZ, UR28 ;  /* 0x0000001cff047e24 */ /* 0x020fe2000f8e00ff */
[----:B------:R-:W-:-:S05]  /*1ea0*/  MOV R5, UR29 ;  /* 0x0000001d00057c02 */ /* 0x000fca0008000f00 */
[----:B------:R0:W-:Y:S04]  /*1eb0*/  STG.E desc[UR26][R4.64], R7 ;  /* 0x0000000704007986 */ /* 0x0001e8000c10191a */
[----:B-1----:R-:W2:Y:S02]  /*1ec0*/  LDG.E.STRONG.SYS R2, desc[UR26][R2.64] ;  /* 0x0000001a02027981 */ /* 0x002ea4000c1f5900 */
[----:B--2---:R-:W-:-:S13]  /*1ed0*/  ISETP.NE.AND P0, PT, R2, RZ, PT ;  /* 0x000000ff0200720c */ /* 0x004fda0003f05270 */
[----:B0-----:R-:W-:Y:S05]  /*1ee0*/  @!P0 EXIT ;  /* 0x000000000000894d */ /* 0x001fea0003800000 */
[----:B------:R-:W0:Y:S01]  /*1ef0*/  LDCU UR24, c[0x0][0x370] ;  /* 0x00006e00ff1877ac */ /* 0x000e220008000800 */
[----:B------:R-:W-:Y:S01]  /*1f00*/  IMAD.MOV.U32 R5, RZ, RZ, 0x1 ;  /* 0x00000001ff057424 */ /* 0x000fe200078e00ff */
[----:B0-----:R-:W-:-:S06]  /*1f10*/  UIMAD.WIDE.U32 UR22, UR24, 0x4, UR22 ;  /* 0x00000004181678a5 */ /* 0x001fcc000f8e0016 */
[----:B------:R-:W-:Y:S02]  /*1f20*/  IMAD.U32 R2, RZ, RZ, UR22 ;  /* 0x00000016ff027e24 */ /* 0x000fe4000f8e00ff */
[----:B------:R-:W-:-:S05]  /*1f30*/  IMAD.U32 R3, RZ, RZ, UR23 ;  /* 0x00000017ff037e24 */ /* 0x000fca000f8e00ff */
[----:B------:R-:W-:Y:S01]  /*1f40*/  STG.E desc[UR26][R2.64], R5 ;  /* 0x0000000502007986 */ /* 0x000fe2000c10191a */
[----:B------:R-:W-:Y:S05]  /*1f50*/  EXIT ;  /* 0x000000000000794d */ /* 0x000fea0003800000 */
.L_x_26:
[----:B------:R-:W-:-:S00]  /*1f60*/  BRA `(.L_x_26) ;  /* 0xfffffffc00fc7947 */ /* 0x000fc0000383ffff */
[----:B------:R-:W-:-:S00]  /*1f70*/  NOP ;  /* 0x0000000000007918 */ /* 0x000fc00000000000 */
        /* <DEDUP_REMOVED lines=8> */
.L_x_28:


//--------------------- .text._Z16initQueueIdFloatPiiS_ii --------------------------
	.section	.text._Z16initQueueIdFloatPiiS_ii,"ax",@progbits
	.align	128
        .global         _Z16initQueueIdFloatPiiS_ii
        .type           _Z16initQueueIdFloatPiiS_ii,@function
        .size           _Z16initQueueIdFloatPiiS_ii,(.L_x_29 - _Z16initQueueIdFloatPiiS_ii)
        .other          _Z16initQueueIdFloatPiiS_ii,@"STO_CUDA_ENTRY STV_DEFAULT"
_Z16initQueueIdFloatPiiS_ii:
.text._Z16initQueueIdFloatPiiS_ii:
[----:B------:R-:W-:Y:S01]  /*0000*/  LDC R1, c[0x0][0x37c] ;  /* 0x0000df00ff017b82 */ /* 0x000fe20000000800 */
[----:B------:R-:W0:Y:S02]  /*0010*/  S2R R0, SR_TID.X ;  /* 0x0000000000007919 */ /* 0x000e240000002100 */
[----:B0-----:R-:W-:-:S13]  /*0020*/  ISETP.NE.AND P0, PT, R0, RZ, PT ;  /* 0x000000ff0000720c */ /* 0x001fda0003f05270 */
[----:B------:R-:W-:Y:S05]  /*0030*/  @P0 EXIT ;  /* 0x000000000000094d */ /* 0x000fea0003800000 */
[----:B------:R-:W0:Y:S01]  /*0040*/  LDC.64 R14, c[0x4][0x8] ;  /* 0x01000200ff0e7b82 */ /* 0x000e220000000a00 */
[----:B------:R-:W1:Y:S07]  /*0050*/  LDCU.64 UR4, c[0x0][0x358] ;  /* 0x00006b00ff0477ac */ /* 0x000e6e0008000a00 */
[----:B------:R-:W0:Y:S08]  /*0060*/  LDC.64 R2, c[0x0][0x398] ;  /* 0x0000e600ff027b82 */ /* 0x000e300000000a00 */
[----:B------:R-:W2:Y:S08]  /*0070*/  LDC.64 R16, c[0x4][RZ] ;  /* 0x01000000ff107b82 */ /* 0x000eb00000000a00 */
[----:B------:R-:W3:Y:S08]  /*0080*/  LDC.64 R18, c[0x4][0x48] ;  /* 0x01001200ff127b82 */ /* 0x000ef00000000a00 */
[----:B------:R-:W4:Y:S01]  /*0090*/  LDC.64 R12, c[0x4][0x28] ;  /* 0x01000a00ff0c7b82 */ /* 0x000f220000000a00 */
[----:B0-----:R-:W-:-:S07]  /*00a0*/  IMAD.WIDE R14, R3, 0x8, R14 ;  /* 0x00000008030e7825 */ /* 0x001fce00078e020e */
[----:B------:R-:W0:Y:S01]  /*00b0*/  LDC.64 R10, c[0x4][0x18] ;  /* 0x01000600ff0a7b82 */ /* 0x000e220000000a00 */
[----:B--2---:R-:W-:-:S07]  /*00c0*/  IMAD.WIDE R16, R3, 0x4, R16 ;  /* 0x0000000403107825 */ /* 0x004fce00078e0210 */
[----:B------:R-:W1:Y:S01]  /*00d0*/  LDC.64 R22, c[0x0][0x380] ;  /* 0x0000e000ff167b82 */ /* 0x000e620000000a00 */
[----:B---3--:R-:W-:-:S07]  /*00e0*/  IMAD.WIDE R18, R3, 0x4, R18 ;  /* 0x0000000403127825 */ /* 0x008fce00078e0212 */
[----:B------:R-:W2:Y:S01]  /*00f0*/  LDC.64 R8, c[0x4][0x20] ;  /* 0x01000800ff087b82 */ /* 0x000ea20000000a00 */
[----:B----4-:R-:W-:-:S07]  /*0100*/  IMAD.WIDE R12, R3, 0x8, R12 ;  /* 0x00000008030c7825 */ /* 0x010fce00078e020c */
[----:B------:R-:W3:Y:S01]  /*0110*/  LDC R25, c[0x0][0x388] ;  /* 0x0000e200ff197b82 */ /* 0x000ee20000000800 */
[----:B0-----:R-:W-:-:S07]  /*0120*/  IMAD.WIDE R10, R3, 0x4, R10 ;  /* 0x00000004030a7825 */ /* 0x001fce00078e020a */
[----:B------:R-:W0:Y:S01]  /*0130*/  LDC.64 R6, c[0x4][0x10] ;  /* 0x01000400ff067b82 */ /* 0x000e220000000a00 */
[----:B-1----:R-:W-:Y:S07]  /*0140*/  STG.E.64 desc[UR4][R14.64], R22 ;  /* 0x000000160e007986 */ /* 0x002fee000c101b04 */
[----:B------:R-:W1:Y:S01]  /*0150*/  LDC.64 R4, c[0x0][0x390] ;  /* 0x0000e400ff047b82 */ /* 0x000e620000000a00 */
[----:B--2---:R-:W-:-:S07]  /*0160*/  IMAD.WIDE R8, R3, 0x4, R8 ;  /* 0x0000000403087825 */ /* 0x004fce00078e0208 */
[----:B------:R-:W2:Y:S01]  /*0170*/  LDC.64 R20, c[0x4][0x40] ;  /* 0x01001000ff147b82 */ /* 0x000ea20000000a00 */
[----:B---3--:R-:W-:Y:S04]  /*0180*/  STG.E.STRONG.SYS desc[UR4][R16.64], R25 ;  /* 0x0000001910007986 */ /* 0x008fe8000c115904 */
[----:B------:R-:W-:Y:S01]  /*0190*/  STG.E.STRONG.SYS desc[UR4][R18.64], RZ ;  /* 0x000000ff12007986 */ /* 0x000fe2000c115904 */
[----:B0-----:R-:W-:-:S03]  /*01a0*/  IMAD.WIDE R6, R3, 0x4, R6 ;  /* 0x0000000403067825 */ /* 0x001fc600078e0206 */
[----:B-1----:R-:W-:Y:S04]  /*01b0*/  STG.E.64 desc[UR4][R12.64], R4 ;  /* 0x000000040c007986 */ /* 0x002fe8000c101b04 */
[----:B------:R-:W-:Y:S04]  /*01c0*/  STG.E.STRONG.SYS desc[UR4][R10.64], R2 ;  /* 0x000000020a007986 */ /* 0x000fe8000c115904 */
[----:B------:R-:W-:Y:S04]  /*01d0*/  STG.E.STRONG.SYS desc[UR4][R8.64], RZ ;  /* 0x000000ff08007986 */ /* 0x000fe8000c115904 */
[----:B------:R-:W-:Y:S04]  /*01e0*/  STG.E.STRONG.SYS desc[UR4][R6.64], RZ ;  /* 0x000000ff06007986 */ /* 0x000fe8000c115904 */
[----:B--2---:R-:W-:Y:S01]  /*01f0*/  STG.E.STRONG.SYS desc[UR4][R20.64], RZ ;  /* 0x000000ff14007986 */ /* 0x004fe2000c115904 */
[----:B------:R-:W-:Y:S05]  /*0200*/  EXIT ;  /* 0x000000000000794d */ /* 0x000fea0003800000 */
.L_x_27:
        /* <DEDUP_REMOVED lines=15> */
.L_x_29:


//--------------------- .nv.shared._Z28morphReconKernelSpeedupFloatPiS_S_iii --------------------------
	.section	.nv.shared._Z28morphReconKernelSpeedupFloatPiS_S_iii,"aw",@nobits
	.sectionflags	@""
	.align	4
.nv.shared._Z28morphReconKernelSpeedupFloatPiS_S_iii:
	.zero		19460


//--------------------- .nv.shared.reserved.0     --------------------------
	.section	.nv.shared.reserved.0,"aw",@nobits
	.weak		__nv_reservedSMEM_offset_0_alias
	.size		__nv_reservedSMEM_offset_0_alias, 0, 64
	.other		__nv_reservedSMEM_offset_0_alias,@"STO_CUDA_RESERVED_SHARED STV_DEFAULT"
__nv_reservedSMEM_offset_0_alias:
	.zero		0
	.zero		64


//--------------------- .nv.global                --------------------------
	.section	.nv.global,"aw",@nobits
	.align	8
.nv.global:
	.type		curInQueueFloat,@object
	.size		curInQueueFloat,(inQueuePtr1Float - curInQueueFloat)
curInQueueFloat:
	.zero		560
	.type		inQueuePtr1Float,@object
	.size		inQueuePtr1Float,(outQueuePtr2Float - inQueuePtr1Float)
inQueuePtr1Float:
	.zero		560
	.type		outQueuePtr2Float,@object
	.size		outQueuePtr2Float,(curOutQueueFloat - outQueuePtr2Float)
outQueuePtr2Float:
	.zero		560
	.type		curOutQueueFloat,@object
	.size		curOutQueueFloat,(execution_code_float - curOutQueueFloat)
curOutQueueFloat:
	.zero		560
	.type		execution_code_float,@object
	.size		execution_code_float,(inQueueSizeFloat - execution_code_float)
execution_code_float:
	.zero		4
	.type		inQueueSizeFloat,@object
	.size		inQueueSizeFloat,(outQueueHeadFloat - inQueueSizeFloat)
inQueueSizeFloat:
	.zero		280
	.type		outQueueHeadFloat,@object
	.size		outQueueHeadFloat,(inQueueHeadFloat - outQueueHeadFloat)
outQueueHeadFloat:
	.zero		280
	.type		inQueueHeadFloat,@object
	.size		inQueueHeadFloat,(totalInserts_float - inQueueHeadFloat)
inQueueHeadFloat:
	.zero		280
	.type		totalInserts_float,@object
	.size		totalInserts_float,(outQueueMaxSizeFloat - totalInserts_float)
totalInserts_float:
	.zero		280
	.type		outQueueMaxSizeFloat,@object
	.size		outQueueMaxSizeFloat,(.L_3 - outQueueMaxSizeFloat)
outQueueMaxSizeFloat:
	.zero		280
.L_3:


//--------------------- .nv.constant0._Z28morphReconKernelSpeedupFloatPiS_S_iii --------------------------
	.section	.nv.constant0._Z28morphReconKernelSpeedupFloatPiS_S_iii,"a",@progbits
	.sectionflags	@""
	.align	4
.nv.constant0._Z28morphReconKernelSpeedupFloatPiS_S_iii:
	.zero		932


//--------------------- .nv.constant0._Z16initQueueIdFloatPiiS_ii --------------------------
	.section	.nv.constant0._Z16initQueueIdFloatPiiS_ii,"a",@progbits
	.sectionflags	@""
	.align	4
.nv.constant0._Z16initQueueIdFloatPiiS_ii:
	.zero		928


//--------------------- SYMBOLS --------------------------

	.type		.nv.reservedSmem.offset0,@object
	.size		.nv.reservedSmem.offset0,0x4
	.type		.nv.reservedSmem.cap,@object
	.size		.nv.reservedSmem.cap,0x4
